// auto-generated by cutlass_sweep.gemm — config: {"arch": "sm_100", "cluster_m": 2, "cluster_n": 2, "dtype": "e4m3", "stages": 5, "tile_k": 32, "tile_m": 128, "tile_n": 256}
#include "cutlass/cutlass.h"
#include "cutlass/gemm/collective/collective_builder.hpp"
#include "cutlass/gemm/device/gemm_universal_adapter.h"
#include "cutlass/gemm/kernel/gemm_universal.hpp"
#include "cutlass/epilogue/collective/collective_builder.hpp"

using ElemA = cutlass::float_e4m3_t;
using ElemB = cutlass::float_e4m3_t;
using ElemCD = cutlass::float_e4m3_t;
using Acc  = float;
using TileShape    = cute::Shape<cute::_128, cute::_256, cute::_32>;
using ClusterShape = cute::Shape<cute::_2, cute::_2, cute::_1>;

using CollectiveEpilogue = typename cutlass::epilogue::collective::CollectiveBuilder<
    cutlass::arch::Sm100, cutlass::arch::OpClassTensorOp,
    TileShape, ClusterShape,
    cutlass::epilogue::collective::EpilogueTileAuto,
    Acc, Acc,
    ElemCD, cutlass::layout::RowMajor, 128 / cutlass::sizeof_bits<ElemCD>::value,
    ElemCD, cutlass::layout::RowMajor, 128 / cutlass::sizeof_bits<ElemCD>::value,
    cutlass::epilogue::collective::EpilogueScheduleAuto
  >::CollectiveOp;

using CollectiveMainloop = typename cutlass::gemm::collective::CollectiveBuilder<
    cutlass::arch::Sm100, cutlass::arch::OpClassTensorOp,
    ElemA, cutlass::layout::RowMajor, 128 / cutlass::sizeof_bits<ElemA>::value,
    ElemB, cutlass::layout::ColumnMajor, 128 / cutlass::sizeof_bits<ElemB>::value,
    Acc,
    TileShape, ClusterShape,
    cutlass::gemm::collective::StageCount<5>,
    cutlass::gemm::collective::KernelScheduleAuto
  >::CollectiveOp;

using GemmKernel = cutlass::gemm::kernel::GemmUniversal<
    cute::Shape<int,int,int,int>,
    CollectiveMainloop,
    CollectiveEpilogue
>;
using Gemm = cutlass::gemm::device::GemmUniversalAdapter<GemmKernel>;

// Force the device kernel symbol into the cubin without needing a host main.
auto* _anchor = &cutlass::device_kernel<GemmKernel>;


// ===== COMPILED SASS (sm_100a) =====

	.target	sm_100a

	.elftype	@"ET_EXEC"


//--------------------- .note.nv.tkinfo           --------------------------
	.section	.note.nv.tkinfo,"",@"SHT_NOTE"
	.sectionflags	@"SHF_NOTE_NV_TKINFO"
	.tkinfo
        /*0018*/ 	.word	0x00000002
        /*0030*/ 	.string	""
        /*0030*/ 	.string	"ptxas"
        /*0030*/ 	.string	"Cuda compilation tools, release 13.0, V13.0.88"
        /*0030*/ 	.string	"Build cuda_13.0.r13.0/compiler.36424714_0"
        /*0030*/ 	.string	"-arch sm_100a -m 64 "



//--------------------- .note.nv.cuinfo           --------------------------
	.section	.note.nv.cuinfo,"",@"SHT_NOTE"
	.sectionflags	@"SHF_NOTE_NV_CUINFO"
        /*0018*/ 	.short	0x0002
        /*001a*/ 	.short	0x0064
        /*001c*/ 	.short	0x0082
	.zero		2


//--------------------- .nv.info                  --------------------------
	.section	.nv.info,"",@"SHT_CUDA_INFO"
	.align	4


	//----- nvinfo : EIATTR_REGCOUNT
	.align		4
        /*0000*/ 	.byte	0x04, 0x2f
        /*0002*/ 	.short	(.L_20 - .L_19)
	.align		4
.L_19:
        /*0004*/ 	.word	index@(_ZN7cutlass13device_kernelINS_4gemm6kernel13GemmUniversalIN4cute5tupleIJiiiiEEENS1_10collective13CollectiveMmaINS1_35MainloopSm100TmaUmmaWarpSpecializedILi5ELi2ELi4ENS5_IJNS4_1CILi2EEESB_NSA_ILi1EEEEEEEENS5_IJNSA_ILi128EEENSA_ILi256EEENSA_ILi32EEEEEENS_12float_e4m3_tENS5_IJlSC_lEEESJ_SK_NS4_8TiledMMAINS4_8MMA_AtomIJNS4_10MMA_TraitsINS4_25SM100_MMA_F8F6F4_2x1SM_SSEJSJ_SJ_fSF_SG_NS4_17integral_constantINS4_4UMMA5MajorELSR_0EEESS_NSP_INSQ_7ScaleInELST_0EEESU_EEEEEENS4_6LayoutINS5_IJSC_SC_SC_EEENS5_IJNSA_ILi0EEESZ_SZ_EEEEENS5_IJNS4_10UnderscoreES12_S12_EEEEENS4_28SM100_TMA_2SM_LOAD_MULTICASTENS4_14ComposedLayoutINS4_7SwizzleILi1ELi4ELi3EEENS4_18smem_ptr_flag_bitsILi8EEENSX_INS5_IJNSA_ILi8EEESH_EEENS5_IJSH_SC_EEEEEEEvNS4_8identityENS4_18SM100_TMA_2SM_LOADES1F_vS1G_EENS_8epilogue10collective18CollectiveEpilogueINS1J_23Sm100TmaWarpSpecializedILi4ELi2ELi32ELb0ELb0EEEJNS5_IJNSA_ILi64EEESG_SH_EEENS5_IJNSX_IS1O_SC_EENSX_INS5_IJSH_SB_EEENS5_IJSC_SF_EEEEEEEESJ_SK_SJ_SK_NS1J_6fusion15FusionCallbacksIS1N_NS1V_17LinearCombinationISJ_fSJ_fLNS_15FloatRoundStyleE2EEES1P_S1U_JEEENS4_5SM1004TMEM4LOAD26SM100_TMEM_LOAD_32dp32b32xENS4_13SM90_TMA_LOADES1F_NS4_39AutoVectorizingCopyWithAssumedAlignmentILi128EEENS4_14SM90_TMA_STOREES1F_S27_S27_EEEvvEEEEvNT_6ParamsE)
        /*0008*/ 	.word	0x00000074


	//----- nvinfo : EIATTR_FRAME_SIZE
	.align		4
.L_20:
        /*000c*/ 	.byte	0x04, 0x11
        /*000e*/ 	.short	(.L_22 - .L_21)
	.align		4
.L_21:
        /*0010*/ 	.word	index@($__internal_2_$__cuda_sm10x_tcgen05_guardrail_trap_unallocated_columns_being_dealloced)
        /*0014*/ 	.word	0x00000000


	//----- nvinfo : EIATTR_FRAME_SIZE
	.align		4
.L_22:
        /*0018*/ 	.byte	0x04, 0x11
        /*001a*/ 	.short	(.L_24 - .L_23)
	.align		4
.L_23:
        /*001c*/ 	.word	index@($__internal_1_$__cuda_sm10x_tcgen05_guardrail_trap_phase_invalid_during_alloc)
        /*0020*/ 	.word	0x00000000


	//----- nvinfo : EIATTR_FRAME_SIZE
	.align		4
.L_24:
        /*0024*/ 	.byte	0x04, 0x11
        /*0026*/ 	.short	(.L_26 - .L_25)
	.align		4
.L_25:
        /*0028*/ 	.word	index@($__internal_0_$__cuda_sm10x_tcgen05_guardrail_trap_col_being_dealloced_not_returned_by_alloc)
        /*002c*/ 	.word	0x00000000


	//----- nvinfo : EIATTR_FRAME_SIZE
	.align		4
.L_26:
        /*0030*/ 	.byte	0x04, 0x11
        /*0032*/ 	.short	(.L_28 - .L_27)
	.align		4
.L_27:
        /*0034*/ 	.word	index@(_ZN7cutlass13device_kernelINS_4gemm6kernel13GemmUniversalIN4cute5tupleIJiiiiEEENS1_10collective13CollectiveMmaINS1_35MainloopSm100TmaUmmaWarpSpecializedILi5ELi2ELi4ENS5_IJNS4_1CILi2EEESB_NSA_ILi1EEEEEEEENS5_IJNSA_ILi128EEENSA_ILi256EEENSA_ILi32EEEEEENS_12float_e4m3_tENS5_IJlSC_lEEESJ_SK_NS4_8TiledMMAINS4_8MMA_AtomIJNS4_10MMA_TraitsINS4_25SM100_MMA_F8F6F4_2x1SM_SSEJSJ_SJ_fSF_SG_NS4_17integral_constantINS4_4UMMA5MajorELSR_0EEESS_NSP_INSQ_7ScaleInELST_0EEESU_EEEEEENS4_6LayoutINS5_IJSC_SC_SC_EEENS5_IJNSA_ILi0EEESZ_SZ_EEEEENS5_IJNS4_10UnderscoreES12_S12_EEEEENS4_28SM100_TMA_2SM_LOAD_MULTICASTENS4_14ComposedLayoutINS4_7SwizzleILi1ELi4ELi3EEENS4_18smem_ptr_flag_bitsILi8EEENSX_INS5_IJNSA_ILi8EEESH_EEENS5_IJSH_SC_EEEEEEEvNS4_8identityENS4_18SM100_TMA_2SM_LOADES1F_vS1G_EENS_8epilogue10collective18CollectiveEpilogueINS1J_23Sm100TmaWarpSpecializedILi4ELi2ELi32ELb0ELb0EEEJNS5_IJNSA_ILi64EEESG_SH_EEENS5_IJNSX_IS1O_SC_EENSX_INS5_IJSH_SB_EEENS5_IJSC_SF_EEEEEEEESJ_SK_SJ_SK_NS1J_6fusion15FusionCallbacksIS1N_NS1V_17LinearCombinationISJ_fSJ_fLNS_15FloatRoundStyleE2EEES1P_S1U_JEEENS4_5SM1004TMEM4LOAD26SM100_TMEM_LOAD_32dp32b32xENS4_13SM90_TMA_LOADES1F_NS4_39AutoVectorizingCopyWithAssumedAlignmentILi128EEENS4_14SM90_TMA_STOREES1F_S27_S27_EEEvvEEEEvNT_6ParamsE)
        /*0038*/ 	.word	0x00000000


	//----- nvinfo : EIATTR_MIN_STACK_SIZE
	.align		4
.L_28:
        /*003c*/ 	.byte	0x04, 0x12
        /*003e*/ 	.short	(.L_30 - .L_29)
	.align		4
.L_29:
        /*0040*/ 	.word	index@(_ZN7cutlass13device_kernelINS_4gemm6kernel13GemmUniversalIN4cute5tupleIJiiiiEEENS1_10collective13CollectiveMmaINS1_35MainloopSm100TmaUmmaWarpSpecializedILi5ELi2ELi4ENS5_IJNS4_1CILi2EEESB_NSA_ILi1EEEEEEEENS5_IJNSA_ILi128EEENSA_ILi256EEENSA_ILi32EEEEEENS_12float_e4m3_tENS5_IJlSC_lEEESJ_SK_NS4_8TiledMMAINS4_8MMA_AtomIJNS4_10MMA_TraitsINS4_25SM100_MMA_F8F6F4_2x1SM_SSEJSJ_SJ_fSF_SG_NS4_17integral_constantINS4_4UMMA5MajorELSR_0EEESS_NSP_INSQ_7ScaleInELST_0EEESU_EEEEEENS4_6LayoutINS5_IJSC_SC_SC_EEENS5_IJNSA_ILi0EEESZ_SZ_EEEEENS5_IJNS4_10UnderscoreES12_S12_EEEEENS4_28SM100_TMA_2SM_LOAD_MULTICASTENS4_14ComposedLayoutINS4_7SwizzleILi1ELi4ELi3EEENS4_18smem_ptr_flag_bitsILi8EEENSX_INS5_IJNSA_ILi8EEESH_EEENS5_IJSH_SC_EEEEEEEvNS4_8identityENS4_18SM100_TMA_2SM_LOADES1F_vS1G_EENS_8epilogue10collective18CollectiveEpilogueINS1J_23Sm100TmaWarpSpecializedILi4ELi2ELi32ELb0ELb0EEEJNS5_IJNSA_ILi64EEESG_SH_EEENS5_IJNSX_IS1O_SC_EENSX_INS5_IJSH_SB_EEENS5_IJSC_SF_EEEEEEEESJ_SK_SJ_SK_NS1J_6fusion15FusionCallbacksIS1N_NS1V_17LinearCombinationISJ_fSJ_fLNS_15FloatRoundStyleE2EEES1P_S1U_JEEENS4_5SM1004TMEM4LOAD26SM100_TMEM_LOAD_32dp32b32xENS4_13SM90_TMA_LOADES1F_NS4_39AutoVectorizingCopyWithAssumedAlignmentILi128EEENS4_14SM90_TMA_STOREES1F_S27_S27_EEEvvEEEEvNT_6ParamsE)
        /*0044*/ 	.word	0x00000000
.L_30:


//--------------------- .nv.compat                --------------------------
	.section	.nv.compat,"",@"SHT_CUDA_COMPAT_INFO"
	.align	4
        /*0000*/ 	.byte	0x02, 0x09, 0x01, 0x00, 0x02, 0x02, 0x02, 0x00, 0x02, 0x05, 0x05, 0x00, 0x03, 0x07, 0x01, 0x01
        /*0010*/ 	.byte	0x02, 0x03, 0x01, 0x00, 0x02, 0x06, 0x01, 0x00, 0x04, 0x0b, 0x08, 0x00, 0x09, 0x00, 0x00, 0x00
        /*0020*/ 	.byte	0x00, 0x00, 0x00, 0x00


//--------------------- .nv.info._ZN7cutlass13device_kernelINS_4gemm6kernel13GemmUniversalIN4cute5tupleIJiiiiEEENS1_10collective13CollectiveMmaINS1_35MainloopSm100TmaUmmaWarpSpecializedILi5ELi2ELi4ENS5_IJNS4_1CILi2EEESB_NSA_ILi1EEEEEEEENS5_IJNSA_ILi128EEENSA_ILi256EEENSA_ILi32EEEEEENS_12float_e4m3_tENS5_IJlSC_lEEESJ_SK_NS4_8TiledMMAINS4_8MMA_AtomIJNS4_10MMA_TraitsINS4_25SM100_MMA_F8F6F4_2x1SM_SSEJSJ_SJ_fSF_SG_NS4_17integral_constantINS4_4UMMA5MajorELSR_0EEESS_NSP_INSQ_7ScaleInELST_0EEESU_EEEEEENS4_6LayoutINS5_IJSC_SC_SC_EEENS5_IJNSA_ILi0EEESZ_SZ_EEEEENS5_IJNS4_10UnderscoreES12_S12_EEEEENS4_28SM100_TMA_2SM_LOAD_MULTICASTENS4_14ComposedLayoutINS4_7SwizzleILi1ELi4ELi3EEENS4_18smem_ptr_flag_bitsILi8EEENSX_INS5_IJNSA_ILi8EEESH_EEENS5_IJSH_SC_EEEEEEEvNS4_8identityENS4_18SM100_TMA_2SM_LOADES1F_vS1G_EENS_8epilogue10collective18CollectiveEpilogueINS1J_23Sm100TmaWarpSpecializedILi4ELi2ELi32ELb0ELb0EEEJNS5_IJNSA_ILi64EEESG_SH_EEENS5_IJNSX_IS1O_SC_EENSX_INS5_IJSH_SB_EEENS5_IJSC_SF_EEEEEEEESJ_SK_SJ_SK_NS1J_6fusion15FusionCallbacksIS1N_NS1V_17LinearCombinationISJ_fSJ_fLNS_15FloatRoundStyleE2EEES1P_S1U_JEEENS4_5SM1004TMEM4LOAD26SM100_TMEM_LOAD_32dp32b32xENS4_13SM90_TMA_LOADES1F_NS4_39AutoVectorizingCopyWithAssumedAlignmentILi128EEENS4_14SM90_TMA_STOREES1F_S27_S27_EEEvvEEEEvNT_6ParamsE --------------------------
	.section	.nv.info._ZN7cutlass13device_kernelINS_4gemm6kernel13GemmUniversalIN4cute5tupleIJiiiiEEENS1_10collective13CollectiveMmaINS1_35MainloopSm100TmaUmmaWarpSpecializedILi5ELi2ELi4ENS5_IJNS4_1CILi2EEESB_NSA_ILi1EEEEEEEENS5_IJNSA_ILi128EEENSA_ILi256EEENSA_ILi32EEEEEENS_12float_e4m3_tENS5_IJlSC_lEEESJ_SK_NS4_8TiledMMAINS4_8MMA_AtomIJNS4_10MMA_TraitsINS4_25SM100_MMA_F8F6F4_2x1SM_SSEJSJ_SJ_fSF_SG_NS4_17integral_constantINS4_4UMMA5MajorELSR_0EEESS_NSP_INSQ_7ScaleInELST_0EEESU_EEEEEENS4_6LayoutINS5_IJSC_SC_SC_EEENS5_IJNSA_ILi0EEESZ_SZ_EEEEENS5_IJNS4_10UnderscoreES12_S12_EEEEENS4_28SM100_TMA_2SM_LOAD_MULTICASTENS4_14ComposedLayoutINS4_7SwizzleILi1ELi4ELi3EEENS4_18smem_ptr_flag_bitsILi8EEENSX_INS5_IJNSA_ILi8EEESH_EEENS5_IJSH_SC_EEEEEEEvNS4_8identityENS4_18SM100_TMA_2SM_LOADES1F_vS1G_EENS_8epilogue10collective18CollectiveEpilogueINS1J_23Sm100TmaWarpSpecializedILi4ELi2ELi32ELb0ELb0EEEJNS5_IJNSA_ILi64EEESG_SH_EEENS5_IJNSX_IS1O_SC_EENSX_INS5_IJSH_SB_EEENS5_IJSC_SF_EEEEEEEESJ_SK_SJ_SK_NS1J_6fusion15FusionCallbacksIS1N_NS1V_17LinearCombinationISJ_fSJ_fLNS_15FloatRoundStyleE2EEES1P_S1U_JEEENS4_5SM1004TMEM4LOAD26SM100_TMEM_LOAD_32dp32b32xENS4_13SM90_TMA_LOADES1F_NS4_39AutoVectorizingCopyWithAssumedAlignmentILi128EEENS4_14SM90_TMA_STOREES1F_S27_S27_EEEvvEEEEvNT_6ParamsE,"",@"SHT_CUDA_INFO"
	.sectionflags	@""
	.align	4


	//----- nvinfo : EIATTR_CUDA_API_VERSION
	.align		4
        /*0000*/ 	.byte	0x04, 0x37
        /*0002*/ 	.short	(.L_32 - .L_31)
.L_31:
        /*0004*/ 	.word	0x00000082


	//----- nvinfo : EIATTR_KPARAM_INFO
	.align		4
.L_32:
        /*0008*/ 	.byte	0x04, 0x17
        /*000a*/ 	.short	(.L_34 - .L_33)
.L_33:
        /*000c*/ 	.word	0x00000000
        /*0010*/ 	.short	0x0000
        /*0012*/ 	.short	0x0000
        /*0014*/ 	.byte	0x00, 0xf0, 0x01, 0x20


	//----- nvinfo : EIATTR_AT_ENTRY_FRAGMENTS
	.align		4
.L_34:
        /*0018*/ 	.byte	0x04, 0x4f
        /*001a*/ 	.short	(.L_36 - .L_35)


	//   ....[0]....
.L_35:
        /*001c*/ 	.word	0x00000007


	//----- nvinfo : EIATTR_RESERVED_SMEM_USED
	.align		4
.L_36:
        /*0020*/ 	.byte	0x01, 0x41
	.zero		2


	//----- nvinfo : EIATTR_SPARSE_MMA_MASK
	.align		4
        /*0024*/ 	.byte	0x03, 0x50
        /*0026*/ 	.short	0x0000


	//----- nvinfo : EIATTR_TCGEN05_2CTA_USED
	.align		4
        /*0028*/ 	.byte	0x01, 0x52
	.zero		2


	//----- nvinfo : EIATTR_MAXREG_COUNT
	.align		4
        /*002c*/ 	.byte	0x03, 0x1b
        /*002e*/ 	.short	0x00ff


	//----- nvinfo : EIATTR_NUM_BARRIERS
	.align		4
        /*0030*/ 	.byte	0x02, 0x4c
        /*0032*/ 	.byte	0x07
	.zero		1


	//----- nvinfo : EIATTR_EXTERNS
	.align		4
        /*0034*/ 	.byte	0x04, 0x0f
        /*0036*/ 	.short	(.L_38 - .L_37)


	//   ....[0]....
	.align		4
.L_37:
        /*0038*/ 	.word	index@(__assertfail)


	//----- nvinfo : EIATTR_MERCURY_ISA_VERSION
	.align		4
.L_38:
        /*003c*/ 	.byte	0x03, 0x5f
        /*003e*/ 	.short	0x0101


	//----- nvinfo : EIATTR_INT_WARP_WIDE_INSTR_OFFSETS
	.align		4
        /*0040*/ 	.byte	0x04, 0x31
        /*0042*/ 	.short	(.L_40 - .L_39)


	//   ....[0]....
.L_39:
        /*0044*/ 	.word	0x00000d90


	//   ....[1]....
        /*0048*/ 	.word	0x00000e30


	//   ....[2]....
        /*004c*/ 	.word	0x000041f0


	//   ....[3]....
        /*0050*/ 	.word	0x00004210


	//   ....[4]....
        /*0054*/ 	.word	0x00004240


	//   ....[5]....
        /*0058*/ 	.word	0x00004db0


	//   ....[6]....
        /*005c*/ 	.word	0x00004e50


	//   ....[7]....
        /*0060*/ 	.word	0x00004f00


	//   ....[8]....
        /*0064*/ 	.word	0x00004f70


	//   ....[9]....
        /*0068*/ 	.word	0x00005030


	//   ....[10]....
        /*006c*/ 	.word	0x000050d0


	//   ....[11]....
        /*0070*/ 	.word	0x00005140


	//   ....[12]....
        /*0074*/ 	.word	0x00005200


	//   ....[13]....
        /*0078*/ 	.word	0x000052a0


	//   ....[14]....
        /*007c*/ 	.word	0x00005340


	//   ....[15]....
        /*0080*/ 	.word	0x00005430


	//   ....[16]....
        /*0084*/ 	.word	0x00005500


	//----- nvinfo : EIATTR_COOP_GROUP_MASK_REGIDS
	.align		4
.L_40:
        /*0088*/ 	.byte	0x04, 0x29
        /*008a*/ 	.short	(.L_42 - .L_41)


	//   ....[0]....
.L_41:
        /*008c*/ 	.word	0xffffffff


	//   ....[1]....
        /*0090*/ 	.word	0xffffffff


	//   ....[2]....
        /*0094*/ 	.word	0xffffffff


	//   ....[3]....
        /*0098*/ 	.word	0xffffffff


	//   ....[4]....
        /*009c*/ 	.word	0xffffffff


	//   ....[5]....
        /*00a0*/ 	.word	0xffffffff


	//   ....[6]....
        /*00a4*/ 	.word	0xffffffff


	//   ....[7]....
        /*00a8*/ 	.word	0xffffffff


	//   ....[8]....
        /*00ac*/ 	.word	0xffffffff


	//   ....[9]....
        /*00b0*/ 	.word	0xffffffff


	//   ....[10]....
        /*00b4*/ 	.word	0xffffffff


	//   ....[11]....
        /*00b8*/ 	.word	0xffffffff


	//   ....[12]....
        /*00bc*/ 	.word	0xffffffff


	//   ....[13]....
        /*00c0*/ 	.word	0xffffffff


	//----- nvinfo : EIATTR_COOP_GROUP_INSTR_OFFSETS
	.align		4
.L_42:
        /*00c4*/ 	.byte	0x04, 0x28
        /*00c6*/ 	.short	(.L_44 - .L_43)


	//   ....[0]....
.L_43:
        /*00c8*/ 	.word	0x000000b0


	//   ....[1]....
        /*00cc*/ 	.word	0x00000520


	//   ....[2]....
        /*00d0*/ 	.word	0x00000700


	//   ....[3]....
        /*00d4*/ 	.word	0x00000890


	//   ....[4]....
        /*00d8*/ 	.word	0x00000980


	//   ....[5]....
        /*00dc*/ 	.word	0x00000ae0


	//   ....[6]....
        /*00e0*/ 	.word	0x00000c70


	//   ....[7]....
        /*00e4*/ 	.word	0x00000eb0


	//   ....[8]....
        /*00e8*/ 	.word	0x000021e0


	//   ....[9]....
        /*00ec*/ 	.word	0x00003120


	//   ....[10]....
        /*00f0*/ 	.word	0x000035f0


	//   ....[11]....
        /*00f4*/ 	.word	0x00003620


	//   ....[12]....
        /*00f8*/ 	.word	0x000040f0


	//   ....[13]....
        /*00fc*/ 	.word	0x00004300


	//----- nvinfo : EIATTR_VRC_CTA_INIT_COUNT
	.align		4
.L_44:
        /*0100*/ 	.byte	0x02, 0x4a
        /*0102*/ 	.byte	0x80
	.zero		1


	//----- nvinfo : EIATTR_SYSCALL_OFFSETS
	.align		4
        /*0104*/ 	.byte	0x04, 0x46
        /*0106*/ 	.short	(.L_46 - .L_45)


	//   ....[0]....
.L_45:
        /*0108*/ 	.word	0x00006080


	//   ....[1]....
        /*010c*/ 	.word	0x000061c0


	//   ....[2]....
        /*0110*/ 	.word	0x000069e0


	//   ....[3]....
        /*0114*/ 	.word	0x000077c0


	//   ....[4]....
        /*0118*/ 	.word	0x00008550


	//   ....[5]....
        /*011c*/ 	.word	0x00009300


	//----- nvinfo : EIATTR_MBARRIER_INSTR_OFFSETS
	.align		4
.L_46:
        /*0120*/ 	.byte	0x04, 0x39
        /*0122*/ 	.short	(.L_48 - .L_47)


	//   ....[0]....
.L_47:
        /*0124*/ 	.word	0x00000650
        /*0128*/ 	.word	0x000000ff
        /*012c*/ 	.word	0x00000000
        /*0130*/ 	.short	0x0100
        /*0132*/ 	.byte	0x04
	.zero		1


	//   ....[1]....
        /*0134*/ 	.word	0x00000660
        /*0138*/ 	.word	0x000000ff
        /*013c*/ 	.word	0x00000028
        /*0140*/ 	.short	0x0100
        /*0142*/ 	.byte	0x04
	.zero		1


	//   ....[2]....
        /*0144*/ 	.word	0x00000670
        /*0148*/ 	.word	0x000000ff
        /*014c*/ 	.word	0x00000008
        /*0150*/ 	.short	0x0100
        /*0152*/ 	.byte	0x04
	.zero		1


	//   ....[3]....
        /*0154*/ 	.word	0x00000680
        /*0158*/ 	.word	0x000000ff
        /*015c*/ 	.word	0x00000030
        /*0160*/ 	.short	0x0100
        /*0162*/ 	.byte	0x04
	.zero		1


	//   ....[4]....
        /*0164*/ 	.word	0x00000690
        /*0168*/ 	.word	0x000000ff
        /*016c*/ 	.word	0x00000010
        /*0170*/ 	.short	0x0100
        /*0172*/ 	.byte	0x04
	.zero		1


	//   ....[5]....
        /*0174*/ 	.word	0x000006a0
        /*0178*/ 	.word	0x000000ff
        /*017c*/ 	.word	0x00000038
        /*0180*/ 	.short	0x0100
        /*0182*/ 	.byte	0x04
	.zero		1


	//   ....[6]....
        /*0184*/ 	.word	0x000006b0
        /*0188*/ 	.word	0x000000ff
        /*018c*/ 	.word	0x00000018
        /*0190*/ 	.short	0x0100
        /*0192*/ 	.byte	0x04
	.zero		1


	//   ....[7]....
        /*0194*/ 	.word	0x000006c0
        /*0198*/ 	.word	0x000000ff
        /*019c*/ 	.word	0x00000040
        /*01a0*/ 	.short	0x0100
        /*01a2*/ 	.byte	0x04
	.zero		1


	//   ....[8]....
        /*01a4*/ 	.word	0x000006d0
        /*01a8*/ 	.word	0x000000ff
        /*01ac*/ 	.word	0x00000020
        /*01b0*/ 	.short	0x0100
        /*01b2*/ 	.byte	0x04
	.zero		1


	//   ....[9]....
        /*01b4*/ 	.word	0x000006e0
        /*01b8*/ 	.word	0x000000ff
        /*01bc*/ 	.word	0x00000048
        /*01c0*/ 	.short	0x0100
        /*01c2*/ 	.byte	0x04
	.zero		1


	//   ....[10]....
        /*01c4*/ 	.word	0x00000800
        /*01c8*/ 	.word	0x000000ff
        /*01cc*/ 	.word	0x00000050
        /*01d0*/ 	.short	0x0100
        /*01d2*/ 	.byte	0x04
	.zero		1


	//   ....[11]....
        /*01d4*/ 	.word	0x00000810
        /*01d8*/ 	.word	0x000000ff
        /*01dc*/ 	.word	0x00000070
        /*01e0*/ 	.short	0x0100
        /*01e2*/ 	.byte	0x04
	.zero		1


	//   ....[12]....
        /*01e4*/ 	.word	0x00000820
        /*01e8*/ 	.word	0x000000ff
        /*01ec*/ 	.word	0x00000058
        /*01f0*/ 	.short	0x0100
        /*01f2*/ 	.byte	0x04
	.zero		1


	//   ....[13]....
        /*01f4*/ 	.word	0x00000830
        /*01f8*/ 	.word	0x000000ff
        /*01fc*/ 	.word	0x00000078
        /*0200*/ 	.short	0x0100
        /*0202*/ 	.byte	0x04
	.zero		1


	//   ....[14]....
        /*0204*/ 	.word	0x00000840
        /*0208*/ 	.word	0x000000ff
        /*020c*/ 	.word	0x00000060
        /*0210*/ 	.short	0x0100
        /*0212*/ 	.byte	0x04
	.zero		1


	//   ....[15]....
        /*0214*/ 	.word	0x00000850
        /*0218*/ 	.word	0x000000ff
        /*021c*/ 	.word	0x00000080
        /*0220*/ 	.short	0x0100
        /*0222*/ 	.byte	0x04
	.zero		1


	//   ....[16]....
        /*0224*/ 	.word	0x00000860
        /*0228*/ 	.word	0x000000ff
        /*022c*/ 	.word	0x00000068
        /*0230*/ 	.short	0x0100
        /*0232*/ 	.byte	0x04
	.zero		1


	//   ....[17]....
        /*0234*/ 	.word	0x00000870
        /*0238*/ 	.word	0x000000ff
        /*023c*/ 	.word	0x00000088
        /*0240*/ 	.short	0x0100
        /*0242*/ 	.byte	0x04
	.zero		1


	//   ....[18]....
        /*0244*/ 	.word	0x00000950
        /*0248*/ 	.word	0x000000ff
        /*024c*/ 	.word	0x00000090
        /*0250*/ 	.short	0x0100
        /*0252*/ 	.byte	0x06
	.zero		1


	//   ....[19]....
        /*0254*/ 	.word	0x00000960
        /*0258*/ 	.word	0x000000ff
        /*025c*/ 	.word	0x00000098
        /*0260*/ 	.short	0x0100
        /*0262*/ 	.byte	0x06
	.zero		1


	//   ....[20]....
        /*0264*/ 	.word	0x00000a90
        /*0268*/ 	.word	0x000000ff
        /*026c*/ 	.word	0x000000a0
        /*0270*/ 	.short	0x0100
        /*0272*/ 	.byte	0x06
	.zero		1


	//   ....[21]....
        /*0274*/ 	.word	0x00000aa0
        /*0278*/ 	.word	0x000000ff
        /*027c*/ 	.word	0x000000b0
        /*0280*/ 	.short	0x0100
        /*0282*/ 	.byte	0x06
	.zero		1


	//   ....[22]....
        /*0284*/ 	.word	0x00000ab0
        /*0288*/ 	.word	0x000000ff
        /*028c*/ 	.word	0x000000a8
        /*0290*/ 	.short	0x0100
        /*0292*/ 	.byte	0x06
	.zero		1


	//   ....[23]....
        /*0294*/ 	.word	0x00000ac0
        /*0298*/ 	.word	0x000000ff
        /*029c*/ 	.word	0x000000b8
        /*02a0*/ 	.short	0x0100
        /*02a2*/ 	.byte	0x06
	.zero		1


	//   ....[24]....
        /*02a4*/ 	.word	0x00000be0
        /*02a8*/ 	.word	0x000000ff
        /*02ac*/ 	.word	0x000000c0
        /*02b0*/ 	.short	0x0100
        /*02b2*/ 	.byte	0x04
	.zero		1


	//   ....[25]....
        /*02b4*/ 	.word	0x00000bf0
        /*02b8*/ 	.word	0x000000ff
        /*02bc*/ 	.word	0x000000e0
        /*02c0*/ 	.short	0x0100
        /*02c2*/ 	.byte	0x04
	.zero		1


	//   ....[26]....
        /*02c4*/ 	.word	0x00000c00
        /*02c8*/ 	.word	0x000000ff
        /*02cc*/ 	.word	0x000000c8
        /*02d0*/ 	.short	0x0100
        /*02d2*/ 	.byte	0x04
	.zero		1


	//   ....[27]....
        /*02d4*/ 	.word	0x00000c10
        /*02d8*/ 	.word	0x000000ff
        /*02dc*/ 	.word	0x000000e8
        /*02e0*/ 	.short	0x0100
        /*02e2*/ 	.byte	0x04
	.zero		1


	//   ....[28]....
        /*02e4*/ 	.word	0x00000c20
        /*02e8*/ 	.word	0x000000ff
        /*02ec*/ 	.word	0x000000d0
        /*02f0*/ 	.short	0x0100
        /*02f2*/ 	.byte	0x04
	.zero		1


	//   ....[29]....
        /*02f4*/ 	.word	0x00000c30
        /*02f8*/ 	.word	0x000000ff
        /*02fc*/ 	.word	0x000000f0
        /*0300*/ 	.short	0x0100
        /*0302*/ 	.byte	0x04
	.zero		1


	//   ....[30]....
        /*0304*/ 	.word	0x00000c40
        /*0308*/ 	.word	0x000000ff
        /*030c*/ 	.word	0x000000d8
        /*0310*/ 	.short	0x0100
        /*0312*/ 	.byte	0x04
	.zero		1


	//   ....[31]....
        /*0314*/ 	.word	0x00000c50
        /*0318*/ 	.word	0x000000ff
        /*031c*/ 	.word	0x000000f8
        /*0320*/ 	.short	0x0100
        /*0322*/ 	.byte	0x04
	.zero		1


	//   ....[32]....
        /*0324*/ 	.word	0x00000d40
        /*0328*/ 	.word	0x000000ff
        /*032c*/ 	.word	0x00000100
        /*0330*/ 	.short	0x0100
        /*0332*/ 	.byte	0x04
	.zero		1


	//   ....[33]....
        /*0334*/ 	.word	0x00000d50
        /*0338*/ 	.word	0x000000ff
        /*033c*/ 	.word	0x00000110
        /*0340*/ 	.short	0x0100
        /*0342*/ 	.byte	0x04
	.zero		1


	//   ....[34]....
        /*0344*/ 	.word	0x00000d60
        /*0348*/ 	.word	0x000000ff
        /*034c*/ 	.word	0x00000108
        /*0350*/ 	.short	0x0100
        /*0352*/ 	.byte	0x04
	.zero		1


	//   ....[35]....
        /*0354*/ 	.word	0x00000d70
        /*0358*/ 	.word	0x000000ff
        /*035c*/ 	.word	0x00000118
        /*0360*/ 	.short	0x0100
        /*0362*/ 	.byte	0x04
	.zero		1


	//   ....[36]....
        /*0364*/ 	.word	0x00000e70
        /*0368*/ 	.word	0x000000ff
        /*036c*/ 	.word	0x00000120
        /*0370*/ 	.short	0x0100
        /*0372*/ 	.byte	0x06
	.zero		1


	//   ....[37]....
        /*0374*/ 	.word	0x00001a30
        /*0378*/ 	.word	0x00000000
        /*037c*/ 	.word	0x00000110
        /*0380*/ 	.short	0x010a
        /*0382*/ 	.byte	0xff
	.zero		1


	//   ....[38]....
        /*0384*/ 	.word	0x00001a50
        /*0388*/ 	.word	0x00000000
        /*038c*/ 	.word	0x00000100
        /*0390*/ 	.short	0x0101
        /*0392*/ 	.byte	0xff
	.zero		1


	//   ....[39]....
        /*0394*/ 	.word	0x00001b00
        /*0398*/ 	.word	0x000000ff
        /*039c*/ 	.word	0x00000028
        /*03a0*/ 	.short	0x010a
        /*03a2*/ 	.byte	0x04
	.zero		1


	//   ....[40]....
        /*03a4*/ 	.word	0x00001bd0
        /*03a8*/ 	.word	0x000000ff
        /*03ac*/ 	.word	0x00000028
        /*03b0*/ 	.short	0x010a
        /*03b2*/ 	.byte	0x21
	.zero		1


	//   ....[41]....
        /*03b4*/ 	.word	0x00001d80
        /*03b8*/ 	.word	0x000000ff
        /*03bc*/ 	.word	0x00000028
        /*03c0*/ 	.short	0x010a
        /*03c2*/ 	.byte	0x05
	.zero		1


	//   ....[42]....
        /*03c4*/ 	.word	0x00001e90
        /*03c8*/ 	.word	0x000000ff
        /*03cc*/ 	.word	0x00000098
        /*03d0*/ 	.short	0x0101
        /*03d2*/ 	.byte	0x0d
	.zero		1


	//   ....[43]....
        /*03d4*/ 	.word	0x00001eb0
        /*03d8*/ 	.word	0x000000ff
        /*03dc*/ 	.word	0x00000028
        /*03e0*/ 	.short	0x010a
        /*03e2*/ 	.byte	0x04
	.zero		1


	//   ....[44]....
        /*03e4*/ 	.word	0x00001f30
        /*03e8*/ 	.word	0x000000ff
        /*03ec*/ 	.word	0x00000028
        /*03f0*/ 	.short	0x010a
        /*03f2*/ 	.byte	0x11
	.zero		1


	//   ....[45]....
        /*03f4*/ 	.word	0x000020d0
        /*03f8*/ 	.word	0x000000ff
        /*03fc*/ 	.word	0x00000028
        /*0400*/ 	.short	0x010a
        /*0402*/ 	.byte	0x05
	.zero		1


	//   ....[46]....
        /*0404*/ 	.word	0x00002210
        /*0408*/ 	.word	0x00000003
        /*040c*/ 	.word	0x000000a0
        /*0410*/ 	.short	0x010a
        /*0412*/ 	.byte	0xff
	.zero		1


	//   ....[47]....
        /*0414*/ 	.word	0x00002360
        /*0418*/ 	.word	0x00000000
        /*041c*/ 	.word	0x00000000
        /*0420*/ 	.short	0x0101
        /*0422*/ 	.byte	0xff
	.zero		1


	//   ....[48]....
        /*0424*/ 	.word	0x00002910
        /*0428*/ 	.word	0x000000ff
        /*042c*/ 	.word	0x00000000
        /*0430*/ 	.short	0x010a
        /*0432*/ 	.byte	0x04
	.zero		1


	//   ....[49]....
        /*0434*/ 	.word	0x000029a0
        /*0438*/ 	.word	0x000000ff
        /*043c*/ 	.word	0x00000000
        /*0440*/ 	.short	0x010a
        /*0442*/ 	.byte	0x05
	.zero		1


	//   ....[50]....
        /*0444*/ 	.word	0x00002a30
        /*0448*/ 	.word	0x000000ff
        /*044c*/ 	.word	0x00000000
        /*0450*/ 	.short	0x010a
        /*0452*/ 	.byte	0x05
	.zero		1


	//   ....[51]....
        /*0454*/ 	.word	0x00002ac0
        /*0458*/ 	.word	0x000000ff
        /*045c*/ 	.word	0x00000000
        /*0460*/ 	.short	0x010a
        /*0462*/ 	.byte	0x05
	.zero		1


	//   ....[52]....
        /*0464*/ 	.word	0x00002b60
        /*0468*/ 	.word	0x00000000
        /*046c*/ 	.word	0x00000000
        /*0470*/ 	.short	0x010a
        /*0472*/ 	.byte	0xff
	.zero		1


	//   ....[53]....
        /*0474*/ 	.word	0x00002c80
        /*0478*/ 	.word	0x00000002
        /*047c*/ 	.word	0x00000100
        /*0480*/ 	.short	0x010a
        /*0482*/ 	.byte	0xff
	.zero		1


	//   ....[54]....
        /*0484*/ 	.word	0x00002ce0
        /*0488*/ 	.word	0x00000004
        /*048c*/ 	.word	0x00000000
        /*0490*/ 	.short	0x0101
        /*0492*/ 	.byte	0xff
	.zero		1


	//   ....[55]....
        /*0494*/ 	.word	0x00002d00
        /*0498*/ 	.word	0x000000ff
        /*049c*/ 	.word	0x000000b0
        /*04a0*/ 	.short	0x010a
        /*04a2*/ 	.byte	0x04
	.zero		1


	//   ....[56]....
        /*04a4*/ 	.word	0x00002e20
        /*04a8*/ 	.word	0x00000002
        /*04ac*/ 	.word	0x000000a0
        /*04b0*/ 	.short	0x010a
        /*04b2*/ 	.byte	0xff
	.zero		1


	//   ....[57]....
        /*04b4*/ 	.word	0x00002f30
        /*04b8*/ 	.word	0x00000002
        /*04bc*/ 	.word	0x00000000
        /*04c0*/ 	.short	0x0101
        /*04c2*/ 	.byte	0xff
	.zero		1


	//   ....[58]....
        /*04c4*/ 	.word	0x00002fc0
        /*04c8*/ 	.word	0x000000ff
        /*04cc*/ 	.word	0x000000b0
        /*04d0*/ 	.short	0x0106
        /*04d2*/ 	.byte	0x04
	.zero		1


	//   ....[59]....
        /*04d4*/ 	.word	0x00002fe0
        /*04d8*/ 	.word	0x000000ff
        /*04dc*/ 	.word	0x000000b0
        /*04e0*/ 	.short	0x010a
        /*04e2*/ 	.byte	0x04
	.zero		1


	//   ....[60]....
        /*04e4*/ 	.word	0x00003070
        /*04e8*/ 	.word	0x000000ff
        /*04ec*/ 	.word	0x000000b0
        /*04f0*/ 	.short	0x0106
        /*04f2*/ 	.byte	0x07
	.zero		1


	//   ....[61]....
        /*04f4*/ 	.word	0x000030b0
        /*04f8*/ 	.word	0x00000000
        /*04fc*/ 	.word	0x000000b0
        /*0500*/ 	.short	0x010a
        /*0502*/ 	.byte	0xff
	.zero		1


	//   ....[62]....
        /*0504*/ 	.word	0x000032f0
        /*0508*/ 	.word	0x000000ff
        /*050c*/ 	.word	0x00000008
        /*0510*/ 	.short	0x010a
        /*0512*/ 	.byte	0x05
	.zero		1


	//   ....[63]....
        /*0514*/ 	.word	0x00003310
        /*0518*/ 	.word	0x000000ff
        /*051c*/ 	.word	0x00000008
        /*0520*/ 	.short	0x010a
        /*0522*/ 	.byte	0x05
	.zero		1


	//   ....[64]....
        /*0524*/ 	.word	0x000034a0
        /*0528*/ 	.word	0x000000ff
        /*052c*/ 	.word	0x00000008
        /*0530*/ 	.short	0x010a
        /*0532*/ 	.byte	0x05
	.zero		1


	//   ....[65]....
        /*0534*/ 	.word	0x000034c0
        /*0538*/ 	.word	0x000000ff
        /*053c*/ 	.word	0x00000008
        /*0540*/ 	.short	0x010a
        /*0542*/ 	.byte	0x05
	.zero		1


	//   ....[66]....
        /*0544*/ 	.word	0x00003580
        /*0548*/ 	.word	0x000000ff
        /*054c*/ 	.word	0x00000000
        /*0550*/ 	.short	0x0101
        /*0552*/ 	.byte	0x04
	.zero		1


	//   ....[67]....
        /*0554*/ 	.word	0x00003860
        /*0558*/ 	.word	0x00000000
        /*055c*/ 	.word	0x000000a0
        /*0560*/ 	.short	0x010a
        /*0562*/ 	.byte	0xff
	.zero		1


	//   ....[68]....
        /*0564*/ 	.word	0x00003920
        /*0568*/ 	.word	0x00000000
        /*056c*/ 	.word	0x00000000
        /*0570*/ 	.short	0x0101
        /*0572*/ 	.byte	0xff
	.zero		1


	//   ....[69]....
        /*0574*/ 	.word	0x000039d0
        /*0578*/ 	.word	0x000000ff
        /*057c*/ 	.word	0x00000000
        /*0580*/ 	.short	0x010a
        /*0582*/ 	.byte	0x04
	.zero		1


	//   ....[70]....
        /*0584*/ 	.word	0x000039e0
        /*0588*/ 	.word	0x000000ff
        /*058c*/ 	.word	0x000000e0
        /*0590*/ 	.short	0x010a
        /*0592*/ 	.byte	0x13
	.zero		1


	//   ....[71]....
        /*0594*/ 	.word	0x00003aa0
        /*0598*/ 	.word	0x000000ff
        /*059c*/ 	.word	0x00000000
        /*05a0*/ 	.short	0x010a
        /*05a2*/ 	.byte	0x06
	.zero		1


	//   ....[72]....
        /*05a4*/ 	.word	0x00003bc0
        /*05a8*/ 	.word	0x000000ff
        /*05ac*/ 	.word	0x00000000
        /*05b0*/ 	.short	0x010a
        /*05b2*/ 	.byte	0x04
	.zero		1


	//   ....[73]....
        /*05b4*/ 	.word	0x00003de0
        /*05b8*/ 	.word	0x000000ff
        /*05bc*/ 	.word	0x00000000
        /*05c0*/ 	.short	0x010a
        /*05c2*/ 	.byte	0x04
	.zero		1


	//   ....[74]....
        /*05c4*/ 	.word	0x00003e70
        /*05c8*/ 	.word	0x000000ff
        /*05cc*/ 	.word	0x00000000
        /*05d0*/ 	.short	0x010a
        /*05d2*/ 	.byte	0x05
	.zero		1


	//   ....[75]....
        /*05d4*/ 	.word	0x00003f00
        /*05d8*/ 	.word	0x000000ff
        /*05dc*/ 	.word	0x00000000
        /*05e0*/ 	.short	0x010a
        /*05e2*/ 	.byte	0x05
	.zero		1


	//   ....[76]....
        /*05e4*/ 	.word	0x00003fa0
        /*05e8*/ 	.word	0x00000000
        /*05ec*/ 	.word	0x00000000
        /*05f0*/ 	.short	0x010a
        /*05f2*/ 	.byte	0xff
	.zero		1


	//   ....[77]....
        /*05f4*/ 	.word	0x00003fe0
        /*05f8*/ 	.word	0x00000000
        /*05fc*/ 	.word	0x00000000
        /*0600*/ 	.short	0x010a
        /*0602*/ 	.byte	0xff
	.zero		1


	//   ....[78]....
        /*0604*/ 	.word	0x00004050
        /*0608*/ 	.word	0x000000ff
        /*060c*/ 	.word	0x00000000
        /*0610*/ 	.short	0x0101
        /*0612*/ 	.byte	0x04
	.zero		1


	//   ....[79]....
        /*0614*/ 	.word	0x00004090
        /*0618*/ 	.word	0x000000ff
        /*061c*/ 	.word	0x00000120
        /*0620*/ 	.short	0x010a
        /*0622*/ 	.byte	0x0d
	.zero		1


	//   ....[80]....
        /*0624*/ 	.word	0x000040e0
        /*0628*/ 	.word	0x000000ff
        /*062c*/ 	.word	0x00000000
        /*0630*/ 	.short	0x0101
        /*0632*/ 	.byte	0x04
	.zero		1


	//   ....[81]....
        /*0634*/ 	.word	0x000045b0
        /*0638*/ 	.word	0x0000000c
        /*063c*/ 	.word	0x000000a0
        /*0640*/ 	.short	0x010a
        /*0642*/ 	.byte	0xff
	.zero		1


	//   ....[82]....
        /*0644*/ 	.word	0x00004720
        /*0648*/ 	.word	0x00000000
        /*064c*/ 	.word	0x00000000
        /*0650*/ 	.short	0x0101
        /*0652*/ 	.byte	0xff
	.zero		1


	//   ....[83]....
        /*0654*/ 	.word	0x00004bb0
        /*0658*/ 	.word	0x000000ff
        /*065c*/ 	.word	0x00000098
        /*0660*/ 	.short	0x010a
        /*0662*/ 	.byte	0x15
	.zero		1


	//   ....[84]....
        /*0664*/ 	.word	0x00004d30
        /*0668*/ 	.word	0x000000ff
        /*066c*/ 	.word	0x00000070
        /*0670*/ 	.short	0x010a
        /*0672*/ 	.byte	0x15
	.zero		1


	//   ....[85]....
        /*0674*/ 	.word	0x00004f20
        /*0678*/ 	.word	0x000000ff
        /*067c*/ 	.word	0x00000050
        /*0680*/ 	.short	0x010b
        /*0682*/ 	.byte	0x15
	.zero		1


	//   ....[86]....
        /*0684*/ 	.word	0x00004f30
        /*0688*/ 	.word	0x000000ff
        /*068c*/ 	.word	0x00000000
        /*0690*/ 	.short	0x0101
        /*0692*/ 	.byte	0x2e
	.zero		1


	//   ....[87]....
        /*0694*/ 	.word	0x00004f40
        /*0698*/ 	.word	0x000000ff
        /*069c*/ 	.word	0x00000078
        /*06a0*/ 	.short	0x010a
        /*06a2*/ 	.byte	0x15
	.zero		1


	//   ....[88]....
        /*06a4*/ 	.word	0x000050f0
        /*06a8*/ 	.word	0x000000ff
        /*06ac*/ 	.word	0x00000058
        /*06b0*/ 	.short	0x010b
        /*06b2*/ 	.byte	0x15
	.zero		1


	//   ....[89]....
        /*06b4*/ 	.word	0x00005100
        /*06b8*/ 	.word	0x000000ff
        /*06bc*/ 	.word	0x00000000
        /*06c0*/ 	.short	0x0101
        /*06c2*/ 	.byte	0x27
	.zero		1


	//   ....[90]....
        /*06c4*/ 	.word	0x00005110
        /*06c8*/ 	.word	0x000000ff
        /*06cc*/ 	.word	0x00000080
        /*06d0*/ 	.short	0x010a
        /*06d2*/ 	.byte	0x15
	.zero		1


	//   ....[91]....
        /*06d4*/ 	.word	0x000052c0
        /*06d8*/ 	.word	0x000000ff
        /*06dc*/ 	.word	0x00000060
        /*06e0*/ 	.short	0x010b
        /*06e2*/ 	.byte	0x15
	.zero		1


	//   ....[92]....
        /*06e4*/ 	.word	0x000052d0
        /*06e8*/ 	.word	0x000000ff
        /*06ec*/ 	.word	0x00000000
        /*06f0*/ 	.short	0x0101
        /*06f2*/ 	.byte	0x26
	.zero		1


	//   ....[93]....
        /*06f4*/ 	.word	0x000052e0
        /*06f8*/ 	.word	0x000000ff
        /*06fc*/ 	.word	0x00000088
        /*0700*/ 	.short	0x010a
        /*0702*/ 	.byte	0x15
	.zero		1


	//   ....[94]....
        /*0704*/ 	.word	0x00005520
        /*0708*/ 	.word	0x000000ff
        /*070c*/ 	.word	0x00000068
        /*0710*/ 	.short	0x010b
        /*0712*/ 	.byte	0x15
	.zero		1


	//   ....[95]....
        /*0714*/ 	.word	0x00005530
        /*0718*/ 	.word	0x000000ff
        /*071c*/ 	.word	0x00000000
        /*0720*/ 	.short	0x0101
        /*0722*/ 	.byte	0x25
	.zero		1


	//   ....[96]....
        /*0724*/ 	.word	0x00005570
        /*0728*/ 	.word	0x000000ff
        /*072c*/ 	.word	0x00000070
        /*0730*/ 	.short	0x010a
        /*0732*/ 	.byte	0x15
	.zero		1


	//   ....[97]....
        /*0734*/ 	.word	0x00005590
        /*0738*/ 	.word	0x000000ff
        /*073c*/ 	.word	0x00000078
        /*0740*/ 	.short	0x010a
        /*0742*/ 	.byte	0x15
	.zero		1


	//   ....[98]....
        /*0744*/ 	.word	0x000055b0
        /*0748*/ 	.word	0x000000ff
        /*074c*/ 	.word	0x00000080
        /*0750*/ 	.short	0x010a
        /*0752*/ 	.byte	0x15
	.zero		1


	//   ....[99]....
        /*0754*/ 	.word	0x000055f0
        /*0758*/ 	.word	0x00000000
        /*075c*/ 	.word	0x00000088
        /*0760*/ 	.short	0x010a
        /*0762*/ 	.byte	0xff
	.zero		1


	//   ....[100]....
        /*0764*/ 	.word	0x00005910
        /*0768*/ 	.word	0x00000003
        /*076c*/ 	.word	0x000000a0
        /*0770*/ 	.short	0x010a
        /*0772*/ 	.byte	0xff
	.zero		1


	//   ....[101]....
        /*0774*/ 	.word	0x00005a90
        /*0778*/ 	.word	0x00000000
        /*077c*/ 	.word	0x00000000
        /*0780*/ 	.short	0x0101
        /*0782*/ 	.byte	0xff
	.zero		1


	//   ....[102]....
        /*0784*/ 	.word	0x000065b0
        /*0788*/ 	.word	0x00000005
        /*078c*/ 	.word	0x00000050
        /*0790*/ 	.short	0x010a
        /*0792*/ 	.byte	0xff
	.zero		1


	//   ....[103]....
        /*0794*/ 	.word	0x000065f0
        /*0798*/ 	.word	0x0000005a
        /*079c*/ 	.word	0x000000c0
        /*07a0*/ 	.short	0x010a
        /*07a2*/ 	.byte	0xff
	.zero		1


	//   ....[104]....
        /*07a4*/ 	.word	0x00006730
        /*07a8*/ 	.word	0x00000005
        /*07ac*/ 	.word	0x00000050
        /*07b0*/ 	.short	0x010a
        /*07b2*/ 	.byte	0xff
	.zero		1


	//   ....[105]....
        /*07b4*/ 	.word	0x00006860
        /*07b8*/ 	.word	0x00000000
        /*07bc*/ 	.word	0x00000000
        /*07c0*/ 	.short	0x0101
        /*07c2*/ 	.byte	0xff
	.zero		1


	//   ....[106]....
        /*07c4*/ 	.word	0x000068c0
        /*07c8*/ 	.word	0x0000005a
        /*07cc*/ 	.word	0x000000c0
        /*07d0*/ 	.short	0x010a
        /*07d2*/ 	.byte	0xff
	.zero		1


	//   ....[107]....
        /*07d4*/ 	.word	0x00007460
        /*07d8*/ 	.word	0x00000067
        /*07dc*/ 	.word	0x00000050
        /*07e0*/ 	.short	0x010a
        /*07e2*/ 	.byte	0xff
	.zero		1


	//   ....[108]....
        /*07e4*/ 	.word	0x00007530
        /*07e8*/ 	.word	0x00000067
        /*07ec*/ 	.word	0x00000050
        /*07f0*/ 	.short	0x010a
        /*07f2*/ 	.byte	0xff
	.zero		1


	//   ....[109]....
        /*07f4*/ 	.word	0x00007660
        /*07f8*/ 	.word	0x00000000
        /*07fc*/ 	.word	0x00000000
        /*0800*/ 	.short	0x0101
        /*0802*/ 	.byte	0xff
	.zero		1


	//   ....[110]....
        /*0804*/ 	.word	0x000081f0
        /*0808*/ 	.word	0x00000067
        /*080c*/ 	.word	0x00000050
        /*0810*/ 	.short	0x010a
        /*0812*/ 	.byte	0xff
	.zero		1


	//   ....[111]....
        /*0814*/ 	.word	0x000082c0
        /*0818*/ 	.word	0x00000067
        /*081c*/ 	.word	0x00000050
        /*0820*/ 	.short	0x010a
        /*0822*/ 	.byte	0xff
	.zero		1


	//   ....[112]....
        /*0824*/ 	.word	0x000083f0
        /*0828*/ 	.word	0x00000000
        /*082c*/ 	.word	0x00000000
        /*0830*/ 	.short	0x0101
        /*0832*/ 	.byte	0xff
	.zero		1


	//   ....[113]....
        /*0834*/ 	.word	0x00008fa0
        /*0838*/ 	.word	0x00000066
        /*083c*/ 	.word	0x00000050
        /*0840*/ 	.short	0x010a
        /*0842*/ 	.byte	0xff
	.zero		1


	//   ....[114]....
        /*0844*/ 	.word	0x00009070
        /*0848*/ 	.word	0x00000066
        /*084c*/ 	.word	0x00000050
        /*0850*/ 	.short	0x010a
        /*0852*/ 	.byte	0xff
	.zero		1


	//   ....[115]....
        /*0854*/ 	.word	0x000091a0
        /*0858*/ 	.word	0x00000000
        /*085c*/ 	.word	0x00000000
        /*0860*/ 	.short	0x0101
        /*0862*/ 	.byte	0xff
	.zero		1


	//   ....[116]....
        /*0864*/ 	.word	0x00009480
        /*0868*/ 	.word	0x0000005a
        /*086c*/ 	.word	0x00000000
        /*0870*/ 	.short	0x0101
        /*0872*/ 	.byte	0xff
	.zero		1


	//   ....[117]....
        /*0874*/ 	.word	0x00009e40
        /*0878*/ 	.word	0x00000000
        /*087c*/ 	.word	0x00000110
        /*0880*/ 	.short	0x010a
        /*0882*/ 	.byte	0xff
	.zero		1


	//   ....[118]....
        /*0884*/ 	.word	0x00009ea0
        /*0888*/ 	.word	0x00000000
        /*088c*/ 	.word	0x00000028
        /*0890*/ 	.short	0x010a
        /*0892*/ 	.byte	0xff
	.zero		1


	//   ....[119]....
        /*0894*/ 	.word	0x00009f00
        /*0898*/ 	.word	0x00000000
        /*089c*/ 	.word	0x00000028
        /*08a0*/ 	.short	0x010a
        /*08a2*/ 	.byte	0xff
	.zero		1


	//   ....[120]....
        /*08a4*/ 	.word	0x00009f50
        /*08a8*/ 	.word	0x00000003
        /*08ac*/ 	.word	0x000000a0
        /*08b0*/ 	.short	0x010a
        /*08b2*/ 	.byte	0xff
	.zero		1


	//   ....[121]....
        /*08b4*/ 	.word	0x00009fb0
        /*08b8*/ 	.word	0x00000000
        /*08bc*/ 	.word	0x00000000
        /*08c0*/ 	.short	0x010a
        /*08c2*/ 	.byte	0xff
	.zero		1


	//   ....[122]....
        /*08c4*/ 	.word	0x0000a010
        /*08c8*/ 	.word	0x00000000
        /*08cc*/ 	.word	0x00000000
        /*08d0*/ 	.short	0x010a
        /*08d2*/ 	.byte	0xff
	.zero		1


	//   ....[123]....
        /*08d4*/ 	.word	0x0000a070
        /*08d8*/ 	.word	0x00000000
        /*08dc*/ 	.word	0x00000000
        /*08e0*/ 	.short	0x010a
        /*08e2*/ 	.byte	0xff
	.zero		1


	//   ....[124]....
        /*08e4*/ 	.word	0x0000a0d0
        /*08e8*/ 	.word	0x00000000
        /*08ec*/ 	.word	0x00000000
        /*08f0*/ 	.short	0x010a
        /*08f2*/ 	.byte	0xff
	.zero		1


	//   ....[125]....
        /*08f4*/ 	.word	0x0000a120
        /*08f8*/ 	.word	0x00000002
        /*08fc*/ 	.word	0x00000100
        /*0900*/ 	.short	0x010a
        /*0902*/ 	.byte	0xff
	.zero		1


	//   ....[126]....
        /*0904*/ 	.word	0x0000a180
        /*0908*/ 	.word	0x00000002
        /*090c*/ 	.word	0x000000b0
        /*0910*/ 	.short	0x010a
        /*0912*/ 	.byte	0xff
	.zero		1


	//   ....[127]....
        /*0914*/ 	.word	0x0000a1d0
        /*0918*/ 	.word	0x00000002
        /*091c*/ 	.word	0x000000a0
        /*0920*/ 	.short	0x010a
        /*0922*/ 	.byte	0xff
	.zero		1


	//   ....[128]....
        /*0924*/ 	.word	0x0000a230
        /*0928*/ 	.word	0x00000000
        /*092c*/ 	.word	0x000000b0
        /*0930*/ 	.short	0x010a
        /*0932*/ 	.byte	0xff
	.zero		1


	//   ....[129]....
        /*0934*/ 	.word	0x0000a290
        /*0938*/ 	.word	0x00000000
        /*093c*/ 	.word	0x00000008
        /*0940*/ 	.short	0x010a
        /*0942*/ 	.byte	0xff
	.zero		1


	//   ....[130]....
        /*0944*/ 	.word	0x0000a370
        /*0948*/ 	.word	0x00000000
        /*094c*/ 	.word	0x00000008
        /*0950*/ 	.short	0x010a
        /*0952*/ 	.byte	0xff
	.zero		1


	//   ....[131]....
        /*0954*/ 	.word	0x0000a3c0
        /*0958*/ 	.word	0x00000000
        /*095c*/ 	.word	0x000000a0
        /*0960*/ 	.short	0x010a
        /*0962*/ 	.byte	0xff
	.zero		1


	//   ....[132]....
        /*0964*/ 	.word	0x0000a420
        /*0968*/ 	.word	0x00000000
        /*096c*/ 	.word	0x000000e0
        /*0970*/ 	.short	0x010a
        /*0972*/ 	.byte	0xff
	.zero		1


	//   ....[133]....
        /*0974*/ 	.word	0x0000a480
        /*0978*/ 	.word	0x00000000
        /*097c*/ 	.word	0x00000000
        /*0980*/ 	.short	0x010a
        /*0982*/ 	.byte	0xff
	.zero		1


	//   ....[134]....
        /*0984*/ 	.word	0x0000a4e0
        /*0988*/ 	.word	0x00000000
        /*098c*/ 	.word	0x00000000
        /*0990*/ 	.short	0x010a
        /*0992*/ 	.byte	0xff
	.zero		1


	//   ....[135]....
        /*0994*/ 	.word	0x0000a540
        /*0998*/ 	.word	0x00000000
        /*099c*/ 	.word	0x00000000
        /*09a0*/ 	.short	0x010a
        /*09a2*/ 	.byte	0xff
	.zero		1


	//   ....[136]....
        /*09a4*/ 	.word	0x0000a5a0
        /*09a8*/ 	.word	0x00000000
        /*09ac*/ 	.word	0x00000000
        /*09b0*/ 	.short	0x010a
        /*09b2*/ 	.byte	0xff
	.zero		1


	//   ....[137]....
        /*09b4*/ 	.word	0x0000a600
        /*09b8*/ 	.word	0x00000000
        /*09bc*/ 	.word	0x00000120
        /*09c0*/ 	.short	0x010a
        /*09c2*/ 	.byte	0xff
	.zero		1


	//   ....[138]....
        /*09c4*/ 	.word	0x0000a650
        /*09c8*/ 	.word	0x0000000c
        /*09cc*/ 	.word	0x000000a0
        /*09d0*/ 	.short	0x010a
        /*09d2*/ 	.byte	0xff
	.zero		1


	//   ....[139]....
        /*09d4*/ 	.word	0x0000a6b0
        /*09d8*/ 	.word	0x00000000
        /*09dc*/ 	.word	0x00000098
        /*09e0*/ 	.short	0x010a
        /*09e2*/ 	.byte	0xff
	.zero		1


	//   ....[140]....
        /*09e4*/ 	.word	0x0000a710
        /*09e8*/ 	.word	0x00000000
        /*09ec*/ 	.word	0x00000070
        /*09f0*/ 	.short	0x010a
        /*09f2*/ 	.byte	0xff
	.zero		1


	//   ....[141]....
        /*09f4*/ 	.word	0x0000a770
        /*09f8*/ 	.word	0x00000000
        /*09fc*/ 	.word	0x00000078
        /*0a00*/ 	.short	0x010a
        /*0a02*/ 	.byte	0xff
	.zero		1


	//   ....[142]....
        /*0a04*/ 	.word	0x0000a7d0
        /*0a08*/ 	.word	0x00000000
        /*0a0c*/ 	.word	0x00000080
        /*0a10*/ 	.short	0x010a
        /*0a12*/ 	.byte	0xff
	.zero		1


	//   ....[143]....
        /*0a14*/ 	.word	0x0000a830
        /*0a18*/ 	.word	0x00000000
        /*0a1c*/ 	.word	0x00000088
        /*0a20*/ 	.short	0x010a
        /*0a22*/ 	.byte	0xff
	.zero		1


	//   ....[144]....
        /*0a24*/ 	.word	0x0000a890
        /*0a28*/ 	.word	0x00000000
        /*0a2c*/ 	.word	0x00000070
        /*0a30*/ 	.short	0x010a
        /*0a32*/ 	.byte	0xff
	.zero		1


	//   ....[145]....
        /*0a34*/ 	.word	0x0000a8f0
        /*0a38*/ 	.word	0x00000000
        /*0a3c*/ 	.word	0x00000078
        /*0a40*/ 	.short	0x010a
        /*0a42*/ 	.byte	0xff
	.zero		1


	//   ....[146]....
        /*0a44*/ 	.word	0x0000a950
        /*0a48*/ 	.word	0x00000000
        /*0a4c*/ 	.word	0x00000080
        /*0a50*/ 	.short	0x010a
        /*0a52*/ 	.byte	0xff
	.zero		1


	//   ....[147]....
        /*0a54*/ 	.word	0x0000a9a0
        /*0a58*/ 	.word	0x00000003
        /*0a5c*/ 	.word	0x000000a0
        /*0a60*/ 	.short	0x010a
        /*0a62*/ 	.byte	0xff
	.zero		1


	//   ....[148]....
        /*0a64*/ 	.word	0x0000a9f0
        /*0a68*/ 	.word	0x00000005
        /*0a6c*/ 	.word	0x00000050
        /*0a70*/ 	.short	0x010a
        /*0a72*/ 	.byte	0xff
	.zero		1


	//   ....[149]....
        /*0a74*/ 	.word	0x0000aa40
        /*0a78*/ 	.word	0x0000005a
        /*0a7c*/ 	.word	0x000000c0
        /*0a80*/ 	.short	0x010a
        /*0a82*/ 	.byte	0xff
	.zero		1


	//   ....[150]....
        /*0a84*/ 	.word	0x0000aa90
        /*0a88*/ 	.word	0x00000067
        /*0a8c*/ 	.word	0x00000050
        /*0a90*/ 	.short	0x010a
        /*0a92*/ 	.byte	0xff
	.zero		1


	//   ....[151]....
        /*0a94*/ 	.word	0x0000aae0
        /*0a98*/ 	.word	0x00000067
        /*0a9c*/ 	.word	0x00000050
        /*0aa0*/ 	.short	0x010a
        /*0aa2*/ 	.byte	0xff
	.zero		1


	//   ....[152]....
        /*0aa4*/ 	.word	0x0000ab30
        /*0aa8*/ 	.word	0x00000066
        /*0aac*/ 	.word	0x00000050
        /*0ab0*/ 	.short	0x010a
        /*0ab2*/ 	.byte	0xff
	.zero		1


	//----- nvinfo : EIATTR_NUM_MBARRIERS
	.align		4
.L_48:
        /*0ab4*/ 	.byte	0x03, 0x38
        /*0ab6*/ 	.short	0x0025


	//----- nvinfo : EIATTR_EXIT_INSTR_OFFSETS
	.align		4
        /*0ab8*/ 	.byte	0x04, 0x1c
        /*0aba*/ 	.short	(.L_50 - .L_49)


	//   ....[0]....
.L_49:
        /*0abc*/ 	.word	0x00002b90


	//   ....[1]....
        /*0ac0*/ 	.word	0x00003080


	//   ....[2]....
        /*0ac4*/ 	.word	0x000030e0


	//   ....[3]....
        /*0ac8*/ 	.word	0x00004310


	//   ....[4]....
        /*0acc*/ 	.word	0x00005620


	//   ....[5]....
        /*0ad0*/ 	.word	0x00005660


	//   ....[6]....
        /*0ad4*/ 	.word	0x00009e30


	//----- nvinfo : EIATTR_MAX_THREADS
	.align		4
.L_50:
        /*0ad8*/ 	.byte	0x04, 0x05
        /*0ada*/ 	.short	(.L_52 - .L_51)
.L_51:
        /*0adc*/ 	.word	0x00000100
        /*0ae0*/ 	.word	0x00000001
        /*0ae4*/ 	.word	0x00000001


	//----- nvinfo : EIATTR_CRS_STACK_SIZE
	.align		4
.L_52:
        /*0ae8*/ 	.byte	0x04, 0x1e
        /*0aea*/ 	.short	(.L_54 - .L_53)
.L_53:
        /*0aec*/ 	.word	0x00000000


	//----- nvinfo : EIATTR_CBANK_PARAM_SIZE
	.align		4
.L_54:
        /*0af0*/ 	.byte	0x03, 0x19
        /*0af2*/ 	.short	0x0800


	//----- nvinfo : EIATTR_PARAM_CBANK
	.align		4
        /*0af4*/ 	.byte	0x04, 0x0a
        /*0af6*/ 	.short	(.L_56 - .L_55)
	.align		4
.L_55:
        /*0af8*/ 	.word	index@(.nv.constant0._ZN7cutlass13device_kernelINS_4gemm6kernel13GemmUniversalIN4cute5tupleIJiiiiEEENS1_10collective13CollectiveMmaINS1_35MainloopSm100TmaUmmaWarpSpecializedILi5ELi2ELi4ENS5_IJNS4_1CILi2EEESB_NSA_ILi1EEEEEEEENS5_IJNSA_ILi128EEENSA_ILi256EEENSA_ILi32EEEEEENS_12float_e4m3_tENS5_IJlSC_lEEESJ_SK_NS4_8TiledMMAINS4_8MMA_AtomIJNS4_10MMA_TraitsINS4_25SM100_MMA_F8F6F4_2x1SM_SSEJSJ_SJ_fSF_SG_NS4_17integral_constantINS4_4UMMA5MajorELSR_0EEESS_NSP_INSQ_7ScaleInELST_0EEESU_EEEEEENS4_6LayoutINS5_IJSC_SC_SC_EEENS5_IJNSA_ILi0EEESZ_SZ_EEEEENS5_IJNS4_10UnderscoreES12_S12_EEEEENS4_28SM100_TMA_2SM_LOAD_MULTICASTENS4_14ComposedLayoutINS4_7SwizzleILi1ELi4ELi3EEENS4_18smem_ptr_flag_bitsILi8EEENSX_INS5_IJNSA_ILi8EEESH_EEENS5_IJSH_SC_EEEEEEEvNS4_8identityENS4_18SM100_TMA_2SM_LOADES1F_vS1G_EENS_8epilogue10collective18CollectiveEpilogueINS1J_23Sm100TmaWarpSpecializedILi4ELi2ELi32ELb0ELb0EEEJNS5_IJNSA_ILi64EEESG_SH_EEENS5_IJNSX_IS1O_SC_EENSX_INS5_IJSH_SB_EEENS5_IJSC_SF_EEEEEEEESJ_SK_SJ_SK_NS1J_6fusion15FusionCallbacksIS1N_NS1V_17LinearCombinationISJ_fSJ_fLNS_15FloatRoundStyleE2EEES1P_S1U_JEEENS4_5SM1004TMEM4LOAD26SM100_TMEM_LOAD_32dp32b32xENS4_13SM90_TMA_LOADES1F_NS4_39AutoVectorizingCopyWithAssumedAlignmentILi128EEENS4_14SM90_TMA_STOREES1F_S27_S27_EEEvvEEEEvNT_6ParamsE)
        /*0afc*/ 	.short	0x0380
        /*0afe*/ 	.short	0x0800


	//----- nvinfo : EIATTR_SW_WAR
	.align		4
.L_56:
        /*0b00*/ 	.byte	0x04, 0x36
        /*0b02*/ 	.short	(.L_58 - .L_57)
.L_57:
        /*0b04*/ 	.word	0x00000008
.L_58:


//--------------------- .nv.callgraph             --------------------------
	.section	.nv.callgraph,"",@"SHT_CUDA_CALLGRAPH"
	.align	4
	.sectionentsize	8
	.align		4
        /*0000*/ 	.word	0x00000000
	.align		4
        /*0004*/ 	.word	0xffffffff
	.align		4
        /*0008*/ 	.word	index@(_ZN7cutlass13device_kernelINS_4gemm6kernel13GemmUniversalIN4cute5tupleIJiiiiEEENS1_10collective13CollectiveMmaINS1_35MainloopSm100TmaUmmaWarpSpecializedILi5ELi2ELi4ENS5_IJNS4_1CILi2EEESB_NSA_ILi1EEEEEEEENS5_IJNSA_ILi128EEENSA_ILi256EEENSA_ILi32EEEEEENS_12float_e4m3_tENS5_IJlSC_lEEESJ_SK_NS4_8TiledMMAINS4_8MMA_AtomIJNS4_10MMA_TraitsINS4_25SM100_MMA_F8F6F4_2x1SM_SSEJSJ_SJ_fSF_SG_NS4_17integral_constantINS4_4UMMA5MajorELSR_0EEESS_NSP_INSQ_7ScaleInELST_0EEESU_EEEEEENS4_6LayoutINS5_IJSC_SC_SC_EEENS5_IJNSA_ILi0EEESZ_SZ_EEEEENS5_IJNS4_10UnderscoreES12_S12_EEEEENS4_28SM100_TMA_2SM_LOAD_MULTICASTENS4_14ComposedLayoutINS4_7SwizzleILi1ELi4ELi3EEENS4_18smem_ptr_flag_bitsILi8EEENSX_INS5_IJNSA_ILi8EEESH_EEENS5_IJSH_SC_EEEEEEEvNS4_8identityENS4_18SM100_TMA_2SM_LOADES1F_vS1G_EENS_8epilogue10collective18CollectiveEpilogueINS1J_23Sm100TmaWarpSpecializedILi4ELi2ELi32ELb0ELb0EEEJNS5_IJNSA_ILi64EEESG_SH_EEENS5_IJNSX_IS1O_SC_EENSX_INS5_IJSH_SB_EEENS5_IJSC_SF_EEEEEEEESJ_SK_SJ_SK_NS1J_6fusion15FusionCallbacksIS1N_NS1V_17LinearCombinationISJ_fSJ_fLNS_15FloatRoundStyleE2EEES1P_S1U_JEEENS4_5SM1004TMEM4LOAD26SM100_TMEM_LOAD_32dp32b32xENS4_13SM90_TMA_LOADES1F_NS4_39AutoVectorizingCopyWithAssumedAlignmentILi128EEENS4_14SM90_TMA_STOREES1F_S27_S27_EEEvvEEEEvNT_6ParamsE)
	.align		4
        /*000c*/ 	.word	index@(__assertfail)
	.align		4
        /*0010*/ 	.word	0x00000000
	.align		4
        /*0014*/ 	.word	0xfffffffe
	.align		4
        /*0018*/ 	.word	0x00000000
	.align		4
        /*001c*/ 	.word	0xfffffffd
	.align		4
        /*0020*/ 	.word	0x00000000
	.align		4
        /*0024*/ 	.word	0xfffffffc


//--------------------- .nv.constant4             --------------------------
	.section	.nv.constant4,"a",@progbits
	.align	8
	.align		8
.nv.constant4:
        /*0000*/ 	.dword	__assertfail
	.align		8
        /*0008*/ 	.dword	__unnamed_1
	.align		8
        /*0010*/ 	.dword	__unnamed_2
	.align		8
        /*0018*/ 	.dword	__unnamed_3
	.align		8
        /*0020*/ 	.dword	_ZN39_INTERNAL_de783c6b_4_k_cu_72d7317a_90494cuda3std3__45__cpo5beginE
	.align		8
        /*0028*/ 	.dword	_ZN39_INTERNAL_de783c6b_4_k_cu_72d7317a_90494cuda3std3__45__cpo3endE
	.align		8
        /*0030*/ 	.dword	_ZN39_INTERNAL_de783c6b_4_k_cu_72d7317a_90494cuda3std3__45__cpo6cbeginE
	.align		8
        /*0038*/ 	.dword	_ZN39_INTERNAL_de783c6b_4_k_cu_72d7317a_90494cuda3std3__45__cpo4cendE
	.align		8
        /*0040*/ 	.dword	_ZN39_INTERNAL_de783c6b_4_k_cu_72d7317a_90494cuda3std3__441_GLOBAL__N__de783c6b_4_k_cu_72d7317a_90496ignoreE
	.align		8
        /*0048*/ 	.dword	_ZN39_INTERNAL_de783c6b_4_k_cu_72d7317a_90494cuda3std3__419piecewise_constructE
	.align		8
        /*0050*/ 	.dword	_ZN39_INTERNAL_de783c6b_4_k_cu_72d7317a_90494cuda3std3__48in_placeE
	.align		8
        /*0058*/ 	.dword	_ZN39_INTERNAL_de783c6b_4_k_cu_72d7317a_90494cuda3std6ranges3__45__cpo4swapE
	.align		8
        /*0060*/ 	.dword	_ZN39_INTERNAL_de783c6b_4_k_cu_72d7317a_90494cuda3std6ranges3__45__cpo9iter_moveE
	.align		8
        /*0068*/ 	.dword	_ZN39_INTERNAL_de783c6b_4_k_cu_72d7317a_90494cute7productE
	.align		8
        /*0070*/ 	.dword	_ZN39_INTERNAL_de783c6b_4_k_cu_72d7317a_90494cute1_E
	.align		8
        /*0078*/ 	.dword	$str$25
	.align		8
        /*0080*/ 	.dword	$str$26
	.align		8
        /*0088*/ 	.dword	$str$27
	.align		8
        /*0090*/ 	.dword	$str$28


//--------------------- .text._ZN7cutlass13device_kernelINS_4gemm6kernel13GemmUniversalIN4cute5tupleIJiiiiEEENS1_10collective13CollectiveMmaINS1_35MainloopSm100TmaUmmaWarpSpecializedILi5ELi2ELi4ENS5_IJNS4_1CILi2EEESB_NSA_ILi1EEEEEEEENS5_IJNSA_ILi128EEENSA_ILi256EEENSA_ILi32EEEEEENS_12float_e4m3_tENS5_IJlSC_lEEESJ_SK_NS4_8TiledMMAINS4_8MMA_AtomIJNS4_10MMA_TraitsINS4_25SM100_MMA_F8F6F4_2x1SM_SSEJSJ_SJ_fSF_SG_NS4_17integral_constantINS4_4UMMA5MajorELSR_0EEESS_NSP_INSQ_7ScaleInELST_0EEESU_EEEEEENS4_6LayoutINS5_IJSC_SC_SC_EEENS5_IJNSA_ILi0EEESZ_SZ_EEEEENS5_IJNS4_10UnderscoreES12_S12_EEEEENS4_28SM100_TMA_2SM_LOAD_MULTICASTENS4_14ComposedLayoutINS4_7SwizzleILi1ELi4ELi3EEENS4_18smem_ptr_flag_bitsILi8EEENSX_INS5_IJNSA_ILi8EEESH_EEENS5_IJSH_SC_EEEEEEEvNS4_8identityENS4_18SM100_TMA_2SM_LOADES1F_vS1G_EENS_8epilogue10collective18CollectiveEpilogueINS1J_23Sm100TmaWarpSpecializedILi4ELi2ELi32ELb0ELb0EEEJNS5_IJNSA_ILi64EEESG_SH_EEENS5_IJNSX_IS1O_SC_EENSX_INS5_IJSH_SB_EEENS5_IJSC_SF_EEEEEEEESJ_SK_SJ_SK_NS1J_6fusion15FusionCallbacksIS1N_NS1V_17LinearCombinationISJ_fSJ_fLNS_15FloatRoundStyleE2EEES1P_S1U_JEEENS4_5SM1004TMEM4LOAD26SM100_TMEM_LOAD_32dp32b32xENS4_13SM90_TMA_LOADES1F_NS4_39AutoVectorizingCopyWithAssumedAlignmentILi128EEENS4_14SM90_TMA_STOREES1F_S27_S27_EEEvvEEEEvNT_6ParamsE --------------------------
	.section	.text._ZN7cutlass13device_kernelINS_4gemm6kernel13GemmUniversalIN4cute5tupleIJiiiiEEENS1_10collective13CollectiveMmaINS1_35MainloopSm100TmaUmmaWarpSpecializedILi5ELi2ELi4ENS5_IJNS4_1CILi2EEESB_NSA_ILi1EEEEEEEENS5_IJNSA_ILi128EEENSA_ILi256EEENSA_ILi32EEEEEENS_12float_e4m3_tENS5_IJlSC_lEEESJ_SK_NS4_8TiledMMAINS4_8MMA_AtomIJNS4_10MMA_TraitsINS4_25SM100_MMA_F8F6F4_2x1SM_SSEJSJ_SJ_fSF_SG_NS4_17integral_constantINS4_4UMMA5MajorELSR_0EEESS_NSP_INSQ_7ScaleInELST_0EEESU_EEEEEENS4_6LayoutINS5_IJSC_SC_SC_EEENS5_IJNSA_ILi0EEESZ_SZ_EEEEENS5_IJNS4_10UnderscoreES12_S12_EEEEENS4_28SM100_TMA_2SM_LOAD_MULTICASTENS4_14ComposedLayoutINS4_7SwizzleILi1ELi4ELi3EEENS4_18smem_ptr_flag_bitsILi8EEENSX_INS5_IJNSA_ILi8EEESH_EEENS5_IJSH_SC_EEEEEEEvNS4_8identityENS4_18SM100_TMA_2SM_LOADES1F_vS1G_EENS_8epilogue10collective18CollectiveEpilogueINS1J_23Sm100TmaWarpSpecializedILi4ELi2ELi32ELb0ELb0EEEJNS5_IJNSA_ILi64EEESG_SH_EEENS5_IJNSX_IS1O_SC_EENSX_INS5_IJSH_SB_EEENS5_IJSC_SF_EEEEEEEESJ_SK_SJ_SK_NS1J_6fusion15FusionCallbacksIS1N_NS1V_17LinearCombinationISJ_fSJ_fLNS_15FloatRoundStyleE2EEES1P_S1U_JEEENS4_5SM1004TMEM4LOAD26SM100_TMEM_LOAD_32dp32b32xENS4_13SM90_TMA_LOADES1F_NS4_39AutoVectorizingCopyWithAssumedAlignmentILi128EEENS4_14SM90_TMA_STOREES1F_S27_S27_EEEvvEEEEvNT_6ParamsE,"ax",@progbits
	.align	128
.text._ZN7cutlass13device_kernelINS_4gemm6kernel13GemmUniversalIN4cute5tupleIJiiiiEEENS1_10collective13CollectiveMmaINS1_35MainloopSm100TmaUmmaWarpSpecializedILi5ELi2ELi4ENS5_IJNS4_1CILi2EEESB_NSA_ILi1EEEEEEEENS5_IJNSA_ILi128EEENSA_ILi256EEENSA_ILi32EEEEEENS_12float_e4m3_tENS5_IJlSC_lEEESJ_SK_NS4_8TiledMMAINS4_8MMA_AtomIJNS4_10MMA_TraitsINS4_25SM100_MMA_F8F6F4_2x1SM_SSEJSJ_SJ_fSF_SG_NS4_17integral_constantINS4_4UMMA5MajorELSR_0EEESS_NSP_INSQ_7ScaleInELST_0EEESU_EEEEEENS4_6LayoutINS5_IJSC_SC_SC_EEENS5_IJNSA_ILi0EEESZ_SZ_EEEEENS5_IJNS4_10UnderscoreES12_S12_EEEEENS4_28SM100_TMA_2SM_LOAD_MULTICASTENS4_14ComposedLayoutINS4_7SwizzleILi1ELi4ELi3EEENS4_18smem_ptr_flag_bitsILi8EEENSX_INS5_IJNSA_ILi8EEESH_EEENS5_IJSH_SC_EEEEEEEvNS4_8identityENS4_18SM100_TMA_2SM_LOADES1F_vS1G_EENS_8epilogue10collective18CollectiveEpilogueINS1J_23Sm100TmaWarpSpecializedILi4ELi2ELi32ELb0ELb0EEEJNS5_IJNSA_ILi64EEESG_SH_EEENS5_IJNSX_IS1O_SC_EENSX_INS5_IJSH_SB_EEENS5_IJSC_SF_EEEEEEEESJ_SK_SJ_SK_NS1J_6fusion15FusionCallbacksIS1N_NS1V_17LinearCombinationISJ_fSJ_fLNS_15FloatRoundStyleE2EEES1P_S1U_JEEENS4_5SM1004TMEM4LOAD26SM100_TMEM_LOAD_32dp32b32xENS4_13SM90_TMA_LOADES1F_NS4_39AutoVectorizingCopyWithAssumedAlignmentILi128EEENS4_14SM90_TMA_STOREES1F_S27_S27_EEEvvEEEEvNT_6ParamsE:
        .type           _ZN7cutlass13device_kernelINS_4gemm6kernel13GemmUniversalIN4cute5tupleIJiiiiEEENS1_10collective13CollectiveMmaINS1_35MainloopSm100TmaUmmaWarpSpecializedILi5ELi2ELi4ENS5_IJNS4_1CILi2EEESB_NSA_ILi1EEEEEEEENS5_IJNSA_ILi128EEENSA_ILi256EEENSA_ILi32EEEEEENS_12float_e4m3_tENS5_IJlSC_lEEESJ_SK_NS4_8TiledMMAINS4_8MMA_AtomIJNS4_10MMA_TraitsINS4_25SM100_MMA_F8F6F4_2x1SM_SSEJSJ_SJ_fSF_SG_NS4_17integral_constantINS4_4UMMA5MajorELSR_0EEESS_NSP_INSQ_7ScaleInELST_0EEESU_EEEEEENS4_6LayoutINS5_IJSC_SC_SC_EEENS5_IJNSA_ILi0EEESZ_SZ_EEEEENS5_IJNS4_10UnderscoreES12_S12_EEEEENS4_28SM100_TMA_2SM_LOAD_MULTICASTENS4_14ComposedLayoutINS4_7SwizzleILi1ELi4ELi3EEENS4_18smem_ptr_flag_bitsILi8EEENSX_INS5_IJNSA_ILi8EEESH_EEENS5_IJSH_SC_EEEEEEEvNS4_8identityENS4_18SM100_TMA_2SM_LOADES1F_vS1G_EENS_8epilogue10collective18CollectiveEpilogueINS1J_23Sm100TmaWarpSpecializedILi4ELi2ELi32ELb0ELb0EEEJNS5_IJNSA_ILi64EEESG_SH_EEENS5_IJNSX_IS1O_SC_EENSX_INS5_IJSH_SB_EEENS5_IJSC_SF_EEEEEEEESJ_SK_SJ_SK_NS1J_6fusion15FusionCallbacksIS1N_NS1V_17LinearCombinationISJ_fSJ_fLNS_15FloatRoundStyleE2EEES1P_S1U_JEEENS4_5SM1004TMEM4LOAD26SM100_TMEM_LOAD_32dp32b32xENS4_13SM90_TMA_LOADES1F_NS4_39AutoVectorizingCopyWithAssumedAlignmentILi128EEENS4_14SM90_TMA_STOREES1F_S27_S27_EEEvvEEEEvNT_6ParamsE,@function
        .size           _ZN7cutlass13device_kernelINS_4gemm6kernel13GemmUniversalIN4cute5tupleIJiiiiEEENS1_10collective13CollectiveMmaINS1_35MainloopSm100TmaUmmaWarpSpecializedILi5ELi2ELi4ENS5_IJNS4_1CILi2EEESB_NSA_ILi1EEEEEEEENS5_IJNSA_ILi128EEENSA_ILi256EEENSA_ILi32EEEEEENS_12float_e4m3_tENS5_IJlSC_lEEESJ_SK_NS4_8TiledMMAINS4_8MMA_AtomIJNS4_10MMA_TraitsINS4_25SM100_MMA_F8F6F4_2x1SM_SSEJSJ_SJ_fSF_SG_NS4_17integral_constantINS4_4UMMA5MajorELSR_0EEESS_NSP_INSQ_7ScaleInELST_0EEESU_EEEEEENS4_6LayoutINS5_IJSC_SC_SC_EEENS5_IJNSA_ILi0EEESZ_SZ_EEEEENS5_IJNS4_10UnderscoreES12_S12_EEEEENS4_28SM100_TMA_2SM_LOAD_MULTICASTENS4_14ComposedLayoutINS4_7SwizzleILi1ELi4ELi3EEENS4_18smem_ptr_flag_bitsILi8EEENSX_INS5_IJNSA_ILi8EEESH_EEENS5_IJSH_SC_EEEEEEEvNS4_8identityENS4_18SM100_TMA_2SM_LOADES1F_vS1G_EENS_8epilogue10collective18CollectiveEpilogueINS1J_23Sm100TmaWarpSpecializedILi4ELi2ELi32ELb0ELb0EEEJNS5_IJNSA_ILi64EEESG_SH_EEENS5_IJNSX_IS1O_SC_EENSX_INS5_IJSH_SB_EEENS5_IJSC_SF_EEEEEEEESJ_SK_SJ_SK_NS1J_6fusion15FusionCallbacksIS1N_NS1V_17LinearCombinationISJ_fSJ_fLNS_15FloatRoundStyleE2EEES1P_S1U_JEEENS4_5SM1004TMEM4LOAD26SM100_TMEM_LOAD_32dp32b32xENS4_13SM90_TMA_LOADES1F_NS4_39AutoVectorizingCopyWithAssumedAlignmentILi128EEENS4_14SM90_TMA_STOREES1F_S27_S27_EEEvvEEEEvNT_6ParamsE,(.L_x_194 - _ZN7cutlass13device_kernelINS_4gemm6kernel13GemmUniversalIN4cute5tupleIJiiiiEEENS1_10collective13CollectiveMmaINS1_35MainloopSm100TmaUmmaWarpSpecializedILi5ELi2ELi4ENS5_IJNS4_1CILi2EEESB_NSA_ILi1EEEEEEEENS5_IJNSA_ILi128EEENSA_ILi256EEENSA_ILi32EEEEEENS_12float_e4m3_tENS5_IJlSC_lEEESJ_SK_NS4_8TiledMMAINS4_8MMA_AtomIJNS4_10MMA_TraitsINS4_25SM100_MMA_F8F6F4_2x1SM_SSEJSJ_SJ_fSF_SG_NS4_17integral_constantINS4_4UMMA5MajorELSR_0EEESS_NSP_INSQ_7ScaleInELST_0EEESU_EEEEEENS4_6LayoutINS5_IJSC_SC_SC_EEENS5_IJNSA_ILi0EEESZ_SZ_EEEEENS5_IJNS4_10UnderscoreES12_S12_EEEEENS4_28SM100_TMA_2SM_LOAD_MULTICASTENS4_14ComposedLayoutINS4_7SwizzleILi1ELi4ELi3EEENS4_18smem_ptr_flag_bitsILi8EEENSX_INS5_IJNSA_ILi8EEESH_EEENS5_IJSH_SC_EEEEEEEvNS4_8identityENS4_18SM100_TMA_2SM_LOADES1F_vS1G_EENS_8epilogue10collective18CollectiveEpilogueINS1J_23Sm100TmaWarpSpecializedILi4ELi2ELi32ELb0ELb0EEEJNS5_IJNSA_ILi64EEESG_SH_EEENS5_IJNSX_IS1O_SC_EENSX_INS5_IJSH_SB_EEENS5_IJSC_SF_EEEEEEEESJ_SK_SJ_SK_NS1J_6fusion15FusionCallbacksIS1N_NS1V_17LinearCombinationISJ_fSJ_fLNS_15FloatRoundStyleE2EEES1P_S1U_JEEENS4_5SM1004TMEM4LOAD26SM100_TMEM_LOAD_32dp32b32xENS4_13SM90_TMA_LOADES1F_NS4_39AutoVectorizingCopyWithAssumedAlignmentILi128EEENS4_14SM90_TMA_STOREES1F_S27_S27_EEEvvEEEEvNT_6ParamsE)
        .other          _ZN7cutlass13device_kernelINS_4gemm6kernel13GemmUniversalIN4cute5tupleIJiiiiEEENS1_10collective13CollectiveMmaINS1_35MainloopSm100TmaUmmaWarpSpecializedILi5ELi2ELi4ENS5_IJNS4_1CILi2EEESB_NSA_ILi1EEEEEEEENS5_IJNSA_ILi128EEENSA_ILi256EEENSA_ILi32EEEEEENS_12float_e4m3_tENS5_IJlSC_lEEESJ_SK_NS4_8TiledMMAINS4_8MMA_AtomIJNS4_10MMA_TraitsINS4_25SM100_MMA_F8F6F4_2x1SM_SSEJSJ_SJ_fSF_SG_NS4_17integral_constantINS4_4UMMA5MajorELSR_0EEESS_NSP_INSQ_7ScaleInELST_0EEESU_EEEEEENS4_6LayoutINS5_IJSC_SC_SC_EEENS5_IJNSA_ILi0EEESZ_SZ_EEEEENS5_IJNS4_10UnderscoreES12_S12_EEEEENS4_28SM100_TMA_2SM_LOAD_MULTICASTENS4_14ComposedLayoutINS4_7SwizzleILi1ELi4ELi3EEENS4_18smem_ptr_flag_bitsILi8EEENSX_INS5_IJNSA_ILi8EEESH_EEENS5_IJSH_SC_EEEEEEEvNS4_8identityENS4_18SM100_TMA_2SM_LOADES1F_vS1G_EENS_8epilogue10collective18CollectiveEpilogueINS1J_23Sm100TmaWarpSpecializedILi4ELi2ELi32ELb0ELb0EEEJNS5_IJNSA_ILi64EEESG_SH_EEENS5_IJNSX_IS1O_SC_EENSX_INS5_IJSH_SB_EEENS5_IJSC_SF_EEEEEEEESJ_SK_SJ_SK_NS1J_6fusion15FusionCallbacksIS1N_NS1V_17LinearCombinationISJ_fSJ_fLNS_15FloatRoundStyleE2EEES1P_S1U_JEEENS4_5SM1004TMEM4LOAD26SM100_TMEM_LOAD_32dp32b32xENS4_13SM90_TMA_LOADES1F_NS4_39AutoVectorizingCopyWithAssumedAlignmentILi128EEENS4_14SM90_TMA_STOREES1F_S27_S27_EEEvvEEEEvNT_6ParamsE,@"STO_CUDA_ENTRY STV_DEFAULT"
_ZN7cutlass13device_kernelINS_4gemm6kernel13GemmUniversalIN4cute5tupleIJiiiiEEENS1_10collective13CollectiveMmaINS1_35MainloopSm100TmaUmmaWarpSpecializedILi5ELi2ELi4ENS5_IJNS4_1CILi2EEESB_NSA_ILi1EEEEEEEENS5_IJNSA_ILi128EEENSA_ILi256EEENSA_ILi32EEEEEENS_12float_e4m3_tENS5_IJlSC_lEEESJ_SK_NS4_8TiledMMAINS4_8MMA_AtomIJNS4_10MMA_TraitsINS4_25SM100_MMA_F8F6F4_2x1SM_SSEJSJ_SJ_fSF_SG_NS4_17integral_constantINS4_4UMMA5MajorELSR_0EEESS_NSP_INSQ_7ScaleInELST_0EEESU_EEEEEENS4_6LayoutINS5_IJSC_SC_SC_EEENS5_IJNSA_ILi0EEESZ_SZ_EEEEENS5_IJNS4_10UnderscoreES12_S12_EEEEENS4_28SM100_TMA_2SM_LOAD_MULTICASTENS4_14ComposedLayoutINS4_7SwizzleILi1ELi4ELi3EEENS4_18smem_ptr_flag_bitsILi8EEENSX_INS5_IJNSA_ILi8EEESH_EEENS5_IJSH_SC_EEEEEEEvNS4_8identityENS4_18SM100_TMA_2SM_LOADES1F_vS1G_EENS_8epilogue10collective18CollectiveEpilogueINS1J_23Sm100TmaWarpSpecializedILi4ELi2ELi32ELb0ELb0EEEJNS5_IJNSA_ILi64EEESG_SH_EEENS5_IJNSX_IS1O_SC_EENSX_INS5_IJSH_SB_EEENS5_IJSC_SF_EEEEEEEESJ_SK_SJ_SK_NS1J_6fusion15FusionCallbacksIS1N_NS1V_17LinearCombinationISJ_fSJ_fLNS_15FloatRoundStyleE2EEES1P_S1U_JEEENS4_5SM1004TMEM4LOAD26SM100_TMEM_LOAD_32dp32b32xENS4_13SM90_TMA_LOADES1F_NS4_39AutoVectorizingCopyWithAssumedAlignmentILi128EEENS4_14SM90_TMA_STOREES1F_S27_S27_EEEvvEEEEvNT_6ParamsE:
[----:B------:R-:W1:Y:S01]  /*0000*/  LDC R1, c[0x0][0x37c] ;  /* 0x0000df00ff017b82 */ /* 0x000e620000000800 */
[----:B------:R-:W2:Y:S01]  /*0010*/  S2R R97, SR_TID.X ;  /* 0x0000000000617919 */ /* 0x000ea20000002100 */
[----:B------:R-:W3:Y:S06]  /*0020*/  LDCU.64 UR8, c[0x0][0x890] ;  /* 0x00011200ff0877ac */ /* 0x000eec0008000a00 */
[----:B------:R-:W4:Y:S01]  /*0030*/  S2UR UR58, SR_CgaCtaId ;  /* 0x00000000003a79c3 */ /* 0x000f220000008800 */
[----:B------:R-:W-:Y:S02]  /*0040*/  PRMT R86, RZ, 0x7610, R86 ;  /* 0x00007610ff567816 */ /* 0x000fe40000000056 */
[----:B------:R-:W-:Y:S01]  /*0050*/  ELECT P1, URZ, PT ;  /* 0x0000000000ff782f */ /* 0x000fe20003820000 */
[----:B---3--:R-:W-:-:S04]  /*0060*/  UISETP.NE.U32.AND UP0, UPT, UR8, URZ, UPT ;  /* 0x000000ff0800728c */ /* 0x008fc8000bf05070 */
[----:B------:R-:W-:Y:S02]  /*0070*/  UISETP.NE.AND.EX UP0, UPT, UR9, URZ, UPT, UP0 ;  /* 0x000000ff0900728c */ /* 0x000fe4000bf05300 */
[----:B----4-:R-:W-:Y:S02]  /*0080*/  ULOP3.LUT UR27, UR58, 0x1, URZ, 0xc0, !UPT ;  /* 0x000000013a1b7892 */ /* 0x010fe4000f8ec0ff */
[----:B------:R-:W-:Y:S01]  /*0090*/  ULOP3.LUT UR29, UR58, 0x1, URZ, 0x3c, !UPT ;  /* 0x000000013a1d7892 */ /* 0x000fe2000f8e3cff */
[----:B--2---:R-:W-:-:S05]  /*00a0*/  SHF.R.U32.HI R87, RZ, 0x5, R97 ;  /* 0x00000005ff577819 */ /* 0x004fca0000011661 */
[----:B------:R-:W2:Y:S02]  /*00b0*/  SHFL.IDX PT, R0, R87, RZ, 0x1f ;  /* 0x00001fff57007589 */ /* 0x000ea400000e0000 */
[----:B--2---:R-:W-:Y:S01]  /*00c0*/  R2UR UR13, R0 ;  /* 0x00000000000d72ca */ /* 0x004fe200000e0000 */
[----:B-1----:R-:W-:-:S14]  /*00d0*/  BRA.U UP0, `(.L_x_0) ;  /* 0x0000000100307547 */ /* 0x002fdc000b800000 */
[----:B------:R-:W1:Y:S02]  /*00e0*/  LDCU.64 UR4, c[0x0][0x888] ;  /* 0x00011100ff0477ac */ /* 0x000e640008000a00 */
[----:B-1----:R-:W-:-:S04]  /*00f0*/  UISETP.NE.U32.AND UP0, UPT, UR4, URZ, UPT ;  /* 0x000000ff0400728c */ /* 0x002fc8000bf05070 */
[----:B------:R-:W-:-:S09]  /*0100*/  UISETP.NE.AND.EX UP0, UPT, UR5, URZ, UPT, UP0 ;  /* 0x000000ff0500728c */ /* 0x000fd2000bf05300 */
[----:B------:R-:W-:Y:S05]  /*0110*/  BRA.U !UP0, `(.L_x_1) ;  /* 0x0000000108147547 */ /* 0x000fea000b800000 */
[----:B------:R-:W1:Y:S01]  /*0120*/  LDC.64 R2, c[0x0][0x888] ;  /* 0x00022200ff027b82 */ /* 0x000e620000000a00 */
[----:B------:R-:W1:Y:S02]  /*0130*/  LDCU.64 UR4, c[0x0][0x358] ;  /* 0x00006b00ff0477ac */ /* 0x000e640008000a00 */
[----:B-1----:R1:W5:Y:S01]  /*0140*/  LDG.E R41, desc[UR4][R2.64] ;  /* 0x0000000402297981 */ /* 0x002362000c1e1900 */
[----:B------:R-:W-:Y:S01]  /*0150*/  HFMA2 R86, -RZ, RZ, 0, 5.9604644775390625e-08 ;  /* 0x00000001ff567431 */ /* 0x000fe200000001ff */
[----:B------:R-:W-:Y:S05]  /*0160*/  BRA `(.L_x_0) ;  /* 0x00000000000c7947 */ /* 0x000fea0003800000 */
.L_x_1:
[----:B------:R-:W1:Y:S01]  /*0170*/  LDCU UR4, c[0x0][0x880] ;  /* 0x00011000ff0477ac */ /* 0x000e620008000800 */
[----:B------:R-:W-:Y:S01]  /*0180*/  HFMA2 R86, -RZ, RZ, 0, 5.9604644775390625e-08 ;  /* 0x00000001ff567431 */ /* 0x000fe200000001ff */
[----:B-1----:R-:W-:-:S07]  /*0190*/  MOV R41, UR4 ;  /* 0x0000000400297c02 */ /* 0x002fce0008000f00 */
.L_x_0:
[----:B------:R-:W2:Y:S02]  /*01a0*/  LDCU.64 UR4, c[0x0][0x8b0] ;  /* 0x00011600ff0477ac */ /* 0x000ea40008000a00 */
[----:B--2---:R-:W-:-:S04]  /*01b0*/  UISETP.NE.U32.AND UP0, UPT, UR4, URZ, UPT ;  /* 0x000000ff0400728c */ /* 0x004fc8000bf05070 */
[----:B------:R-:W-:-:S09]  /*01c0*/  UISETP.NE.AND.EX UP0, UPT, UR5, URZ, UPT, UP0 ;  /* 0x000000ff0500728c */ /* 0x000fd2000bf05300 */
[----:B------:R-:W-:Y:S05]  /*01d0*/  BRA.U UP0, `(.L_x_2) ;  /* 0x0000000100287547 */ /* 0x000fea000b800000 */
[----:B------:R-:W2:Y:S02]  /*01e0*/  LDCU.64 UR4, c[0x0][0x8a8] ;  /* 0x00011500ff0477ac */ /* 0x000ea40008000a00 */
[----:B--2---:R-:W-:-:S04]  /*01f0*/  UISETP.NE.U32.AND UP0, UPT, UR4, URZ, UPT ;  /* 0x000000ff0400728c */ /* 0x004fc8000bf05070 */
[----:B------:R-:W-:-:S09]  /*0200*/  UISETP.NE.AND.EX UP0, UPT, UR5, URZ, UPT, UP0 ;  /* 0x000000ff0500728c */ /* 0x000fd2000bf05300 */
[----:B------:R-:W-:Y:S05]  /*0210*/  BRA.U !UP0, `(.L_x_3) ;  /* 0x0000000108107547 */ /* 0x000fea000b800000 */
[----:B------:R-:W2:Y:S01]  /*0220*/  LDC.64 R38, c[0x0][0x8a8] ;  /* 0x00022a00ff267b82 */ /* 0x000ea20000000a00 */
[----:B------:R-:W2:Y:S02]  /*0230*/  LDCU.64 UR4, c[0x0][0x358] ;  /* 0x00006b00ff0477ac */ /* 0x000ea40008000a00 */
[----:B--2---:R2:W5:Y:S01]  /*0240*/  LDG.E R38, desc[UR4][R38.64] ;  /* 0x0000000426267981 */ /* 0x004562000c1e1900 */
[----:B------:R-:W-:Y:S05]  /*0250*/  BRA `(.L_x_2) ;  /* 0x0000000000087947 */ /* 0x000fea0003800000 */
.L_x_3:
[----:B------:R-:W2:Y:S02]  /*0260*/  LDCU UR4, c[0x0][0x8a0] ;  /* 0x00011400ff0477ac */ /* 0x000ea40008000800 */
[----:B--2---:R-:W-:Y:S02]  /*0270*/  MOV R38, UR4 ;  /* 0x0000000400267c02 */ /* 0x004fe40008000f00 */
.L_x_2:
[----:B------:R-:W-:Y:S01]  /*0280*/  IMAD.U32 R0, RZ, RZ, UR13 ;  /* 0x0000000dff007e24 */ /* 0x000fe2000f8e00ff */
[----:B------:R-:W-:Y:S04]  /*0290*/  BSSY.RECONVERGENT B0, `(.L_x_4) ;  /* 0x000000c000007945 */ /* 0x000fe80003800200 */
[C---:B------:R-:W-:Y:S02]  /*02a0*/  ISETP.NE.OR P2, PT, R0.reuse, 0x1, !P1 ;  /* 0x000000010000780c */ /* 0x040fe40004f45670 */
[----:B------:R-:W-:-:S11]  /*02b0*/  ISETP.NE.OR P0, PT, R0, 0x3, !P1 ;  /* 0x000000030000780c */ /* 0x000fd60004f05670 */
[----:B------:R-:W-:Y:S05]  /*02c0*/  @P2 BRA `(.L_x_5) ;  /* 0x0000000000202947 */ /* 0x000fea0003800000 */
[----:B------:R-:W3:Y:S02]  /*02d0*/  LDCU.64 UR4, c[0x0][0x348] ;  /* 0x00006900ff0477ac */ /* 0x000ee40008000a00 */
[----:B---3--:R-:W-:Y:S02]  /*02e0*/  UIADD3 UR6, UP1, UPT, UR4, 0x80, URZ ;  /* 0x0000008004067890 */ /* 0x008fe4000ff3e0ff */
[----:B------:R-:W-:Y:S02]  /*02f0*/  UIADD3 UR4, UP0, UPT, UR4, 0x180, URZ ;  /* 0x0000018004047890 */ /* 0x000fe4000ff1e0ff */
[----:B------:R-:W-:Y:S02]  /*0300*/  UIADD3.X UR7, UPT, UPT, URZ, UR5, URZ, UP1, !UPT ;  /* 0x00000005ff077290 */ /* 0x000fe40008ffe4ff */
[----:B------:R-:W-:-:S07]  /*0310*/  UIADD3.X UR5, UPT, UPT, URZ, UR5, URZ, UP0, !UPT ;  /* 0x00000005ff057290 */ /* 0x000fce00087fe4ff */
[----:B------:R3:W-:Y:S02]  /*0320*/  UTMACCTL.PF [UR6] ;  /* 0x00000000060079b9 */ /* 0x0007e40008040000 */
[----:B------:R3:W-:Y:S02]  /*0330*/  UTMACCTL.PF [UR4] ;  /* 0x00000000040079b9 */ /* 0x0007e40008040000 */
[----:B---3--:R-:W-:Y:S01]  /*0340*/  NOP ;  /* 0x0000000000007918 */ /* 0x008fe20000000000 */
.L_x_5:
[----:B------:R-:W-:Y:S05]  /*0350*/  BSYNC.RECONVERGENT B0 ;  /* 0x0000000000007941 */ /* 0x000fea0003800200 */
.L_x_4:
[----:B------:R-:W-:Y:S04]  /*0360*/  BSSY.RECONVERGENT B0, `(.L_x_6) ;  /* 0x000000a000007945 */ /* 0x000fe80003800200 */
        /* <DEDUP_REMOVED lines=9> */
.L_x_7:
[----:B------:R-:W-:Y:S05]  /*0400*/  BSYNC.RECONVERGENT B0 ;  /* 0x0000000000007941 */ /* 0x000fea0003800200 */
.L_x_6:
[----:B------:R-:W3:Y:S01]  /*0410*/  LDCU.64 UR4, c[0x0][0x888] ;  /* 0x00011100ff0477ac */ /* 0x000ee20008000a00 */
[----:B------:R-:W-:Y:S02]  /*0420*/  UISETP.EQ.U32.AND UP1, UPT, UR8, URZ, UPT ;  /* 0x000000ff0800728c */ /* 0x000fe4000bf22070 */
[----:B------:R-:W-:Y:S02]  /*0430*/  UPLOP3.LUT UP3, UPT, UPT, UPT, UPT, 0x80, 0x8 ;  /* 0x000000000008789c */ /* 0x000fe40003f6f070 */
[----:B---3--:R-:W-:-:S04]  /*0440*/  UISETP.NE.U32.AND UP0, UPT, UR4, URZ, UPT ;  /* 0x000000ff0400728c */ /* 0x008fc8000bf05070 */
[----:B------:R-:W-:-:S04]  /*0450*/  UISETP.NE.AND.EX UP0, UPT, UR5, URZ, UPT, UP0 ;  /* 0x000000ff0500728c */ /* 0x000fc8000bf05300 */
[----:B------:R-:W-:-:S04]  /*0460*/  UISETP.EQ.OR.EX UP2, UPT, UR9, URZ, !UP0, UP1 ;  /* 0x000000ff0900728c */ /* 0x000fc8000c742710 */
[----:B------:R-:W-:-:S06]  /*0470*/  UP2UR UR4, UPR, URZ, 0x4 ;  /* 0x00000004ff047883 */ /* 0x000fcc0008000000 */
[----:B------:R-:W-:Y:S01]  /*0480*/  MOV R89, UR4 ;  /* 0x0000000400597c02 */ /* 0x000fe20008000f00 */
[----:B------:R-:W-:Y:S06]  /*0490*/  BRA.U !UP2, `(.L_x_8) ;  /* 0x000000010a207547 */ /* 0x000fec000b800000 */
[----:B------:R-:W-:Y:S01]  /*04a0*/  UISETP.NE.U32.AND UP1, UPT, UR8, URZ, UPT ;  /* 0x000000ff0800728c */ /* 0x000fe2000bf25070 */
[----:B-----5:R-:W-:Y:S01]  /*04b0*/  FSETP.NEU.AND P0, PT, R41, RZ, PT ;  /* 0x000000ff2900720b */ /* 0x020fe20003f0d000 */
[----:B------:R-:W-:Y:S02]  /*04c0*/  USEL UR4, URZ, 0xffffffff, UP0 ;  /* 0xffffffffff047887 */ /* 0x000fe40008000000 */
[----:B------:R-:W-:-:S10]  /*04d0*/  UISETP.NE.AND.EX UP1, UPT, UR9, URZ, UPT, UP1 ;  /* 0x000000ff0900728c */ /* 0x000fd4000bf25310 */
[----:B------:R-:W-:Y:S01]  /*04e0*/  VOTEU.ANY UP0, P0 ;  /* 0x0000000000ff7886 */ /* 0x000fe20000000100 */
[----:B------:R-:W-:-:S04]  /*04f0*/  @!UP1 USEL UR4, URZ, 0xffffffff, UP0 ;  /* 0xffffffffff049887 */ /* 0x000fc80008000000 */
[----:B------:R-:W-:-:S04]  /*0500*/  ULOP3.LUT UR4, UR4, 0x1, URZ, 0xc0, !UPT ;  /* 0x0000000104047892 */ /* 0x000fc8000f8ec0ff */
[----:B------:R-:W-:-:S11]  /*0510*/  UISETP.NE.U32.AND UP3, UPT, UR4, 0x1, UPT ;  /* 0x000000010400788c */ /* 0x000fd6000bf65070 */
.L_x_8:
[----:B------:R-:W3:Y:S01]  /*0520*/  SHFL.IDX PT, R0, R87, RZ, 0x1f ;  /* 0x00001fff57007589 */ /* 0x000ee200000e0000 */
[----:B------:R-:W-:-:S04]  /*0530*/  UISETP.NE.AND UP0, UPT, UR13, 0x2, UPT ;  /* 0x000000020d00788c */ /* 0x000fc8000bf05270 */
[----:B------:R-:W-:Y:S02]  /*0540*/  UISETP.EQ.AND UP1, UPT, UR27, URZ, !UP0 ;  /* 0x000000ff1b00728c */ /* 0x000fe4000c722270 */
[----:B------:R-:W-:-:S04]  /*0550*/  USEL UR53, URZ, 0x1, UP0 ;  /* 0x00000001ff357887 */ /* 0x000fc80008000000 */
[----:B------:R-:W-:Y:S02]  /*0560*/  PLOP3.LUT P3, PT, P1, PT, UP1, 0x80, 0x8 ;  /* 0x000000000008781c */ /* 0x000fe40000f6f018 */
[----:B---3--:R-:W-:-:S13]  /*0570*/  ISETP.NE.AND P0, PT, R0, RZ, PT ;  /* 0x000000ff0000720c */ /* 0x008fda0003f05270 */
[----:B------:R-:W-:Y:S05]  /*0580*/  @P0 BRA `(.L_x_9) ;  /* 0x00000000005c0947 */ /* 0x000fea0003800000 */
[----:B------:R-:W-:Y:S01]  /*0590*/  UMOV UR4, 0x400 ;  /* 0x0000040000047882 */ /* 0x000fe20000000000 */
[----:B------:R-:W-:Y:S01]  /*05a0*/  UMOV UR8, 0x1 ;  /* 0x0000000100087882 */ /* 0x000fe20000000000 */
[----:B------:R-:W-:Y:S01]  /*05b0*/  UMOV UR6, 0x2 ;  /* 0x0000000200067882 */ /* 0x000fe20000000000 */
[----:B------:R-:W-:Y:S02]  /*05c0*/  ULEA UR4, UR58, UR4, 0x18 ;  /* 0x000000043a047291 */ /* 0x000fe4000f8ec0ff */
[----:B------:R-:W-:-:S04]  /*05d0*/  UIADD3 UR8, UPT, UPT, -UR8, 0x100000, URZ ;  /* 0x0010000008087890 */ /* 0x000fc8000fffe1ff */
[----:B------:R-:W-:Y:S02]  /*05e0*/  USHF.L.U32 UR9, UR8, 0xb, URZ ;  /* 0x0000000b08097899 */ /* 0x000fe400080006ff */
[----:B------:R-:W-:Y:S02]  /*05f0*/  USHF.L.U32 UR8, UR8, 0x1, URZ ;  /* 0x0000000108087899 */ /* 0x000fe400080006ff */
[----:B------:R-:W-:-:S04]  /*0600*/  UIADD3 UR6, UPT, UPT, -UR6, 0x100000, URZ ;  /* 0x0010000006067890 */ /* 0x000fc8000fffe1ff */
[----:B------:R-:W-:Y:S02]  /*0610*/  USHF.L.U32 UR7, UR6, 0xb, URZ ;  /* 0x0000000b06077899 */ /* 0x000fe400080006ff */
[----:B------:R-:W-:Y:S01]  /*0620*/  USHF.L.U32 UR6, UR6, 0x1, URZ ;  /* 0x0000000106067899 */ /* 0x000fe200080006ff */
[----:B------:R-:W-:Y:S01]  /*0630*/  ELECT P0, URZ, PT ;  /* 0x0000000000ff782f */ /* 0x000fe20003800000 */
[----:B------:R-:W3:Y:S02]  /*0640*/  FENCE.VIEW.ASYNC.S ;  /* 0x00000000000073c6 */ /* 0x000ee40000000000 */
[----:B---3--:R3:W4:Y:S08]  /*0650*/  SYNCS.EXCH.64 URZ, [UR4], UR8 ;  /* 0x0000000804ff75b2 */ /* 0x0087300008000100 */
[----:B------:R3:W1:Y:S01]  /*0660*/  SYNCS.EXCH.64 URZ, [UR4+0x28], UR6 ;  /* 0x0000280604ff75b2 */ /* 0x0006620008000100 */
        /* <DEDUP_REMOVED lines=8> */
[----:B------:R-:W-:Y:S01]  /*06f0*/  NOP ;  /* 0x0000000000007918 */ /* 0x000fe20000000000 */
.L_x_9:
[----:B------:R-:W2:Y:S01]  /*0700*/  SHFL.IDX PT, R0, R87, RZ, 0x1f ;  /* 0x00001fff57007589 */ /* 0x000ea200000e0000 */
[----:B------:R-:W-:Y:S01]  /*0710*/  NOP ;  /* 0x0000000000007918 */ /* 0x000fe20000000000 */
[----:B--2---:R-:W-:-:S13]  /*0720*/  ISETP.NE.AND P0, PT, R0, 0x1, PT ;  /* 0x000000010000780c */ /* 0x004fda0003f05270 */
[----:B------:R-:W-:Y:S05]  /*0730*/  @P0 BRA `(.L_x_10) ;  /* 0x0000000000540947 */ /* 0x000fea0003800000 */
[----:B---3--:R-:W-:Y:S01]  /*0740*/  UMOV UR4, 0x400 ;  /* 0x0000040000047882 */ /* 0x008fe20000000000 */
        /* <DEDUP_REMOVED lines=10> */
[----:B------:R-:W2:Y:S02]  /*07f0*/  FENCE.VIEW.ASYNC.S ;  /* 0x00000000000073c6 */ /* 0x000ea40000000000 */
[----:B--2---:R2:W3:Y:S08]  /*0800*/  SYNCS.EXCH.64 URZ, [UR4+0x50], UR8 ;  /* 0x0000500804ff75b2 */ /* 0x0044f00008000100 */
        /* <DEDUP_REMOVED lines=8> */
.L_x_10:
[----:B------:R-:W4:Y:S01]  /*0890*/  SHFL.IDX PT, R0, R87, RZ, 0x1f ;  /* 0x00001fff57007589 */ /* 0x000f2200000e0000 */
[----:B------:R-:W-:Y:S01]  /*08a0*/  NOP ;  /* 0x0000000000007918 */ /* 0x000fe20000000000 */
[----:B----4-:R-:W-:-:S13]  /*08b0*/  ISETP.NE.AND P0, PT, R0, 0x3, PT ;  /* 0x000000030000780c */ /* 0x010fda0003f05270 */
[----:B------:R-:W-:Y:S05]  /*08c0*/  @P0 BRA `(.L_x_11) ;  /* 0x00000000002c0947 */ /* 0x000fea0003800000 */
[----:B--23--:R-:W-:Y:S01]  /*08d0*/  UMOV UR4, 0x400 ;  /* 0x0000040000047882 */ /* 0x00cfe20000000000 */
[----:B------:R-:W-:Y:S01]  /*08e0*/  UMOV UR5, 0x20 ;  /* 0x0000002000057882 */ /* 0x000fe20000000000 */
[----:B------:R-:W-:Y:S02]  /*08f0*/  ULEA UR6, UR58, UR4, 0x18 ;  /* 0x000000043a067291 */ /* 0x000fe4000f8ec0ff */
[----:B------:R-:W-:-:S04]  /*0900*/  UIADD3 UR4, UPT, UPT, -UR5, 0x100000, URZ ;  /* 0x0010000005047890 */ /* 0x000fc8000fffe1ff */
[----:B------:R-:W-:Y:S02]  /*0910*/  USHF.L.U32 UR5, UR4, 0xb, URZ ;  /* 0x0000000b04057899 */ /* 0x000fe400080006ff */
[----:B------:R-:W-:Y:S01]  /*0920*/  USHF.L.U32 UR4, UR4, 0x1, URZ ;  /* 0x0000000104047899 */ /* 0x000fe200080006ff */
[----:B------:R-:W-:Y:S01]  /*0930*/  ELECT P0, URZ, PT ;  /* 0x0000000000ff782f */ /* 0x000fe20003800000 */
[----:B------:R-:W2:Y:S10]  /*0940*/  FENCE.VIEW.ASYNC.S ;  /* 0x00000000000073c6 */ /* 0x000eb40000000000 */
[----:B--2---:R4:W2:Y:S01]  /*0950*/  SYNCS.EXCH.64 URZ, [UR6+0x90], UR4 ;  /* 0x0000900406ff75b2 */ /* 0x0048a20008000100 */
[----:B------:R4:W3:Y:S02]  /*0960*/  SYNCS.EXCH.64 URZ, [UR6+0x98], UR4 ;  /* 0x0000980406ff75b2 */ /* 0x0008e40008000100 */
[----:B----4-:R-:W-:Y:S01]  /*0970*/  NOP ;  /* 0x0000000000007918 */ /* 0x010fe20000000000 */
.L_x_11:
[----:B------:R-:W4:Y:S01]  /*0980*/  SHFL.IDX PT, R0, R87, RZ, 0x1f ;  /* 0x00001fff57007589 */ /* 0x000f2200000e0000 */
[----:B------:R-:W-:Y:S01]  /*0990*/  NOP ;  /* 0x0000000000007918 */ /* 0x000fe20000000000 */
[----:B----4-:R-:W-:-:S13]  /*09a0*/  ISETP.NE.AND P0, PT, R0, 0x4, PT ;  /* 0x000000040000780c */ /* 0x010fda0003f05270 */
[----:B------:R-:W-:Y:S05]  /*09b0*/  @P0 BRA `(.L_x_12) ;  /* 0x0000000000480947 */ /* 0x000fea0003800000 */
[----:B--23--:R-:W-:Y:S01]  /*09c0*/  UMOV UR4, 0x3a0 ;  /* 0x000003a000047882 */ /* 0x00cfe20000000000 */
[----:B------:R-:W-:Y:S01]  /*09d0*/  UMOV UR6, 0x400 ;  /* 0x0000040000067882 */ /* 0x000fe20000000000 */
[----:B------:R-:W-:Y:S01]  /*09e0*/  USEL UR4, UR4, 0x320, UP3 ;  /* 0x0000032004047887 */ /* 0x000fe20009800000 */
        /* <DEDUP_REMOVED lines=10> */
[----:B--2---:R4:W2:Y:S08]  /*0a90*/  SYNCS.EXCH.64 URZ, [UR6+0xa0], UR8 ;  /* 0x0000a00806ff75b2 */ /* 0x0048b00008000100 */
[----:B------:R4:W3:Y:S01]  /*0aa0*/  SYNCS.EXCH.64 URZ, [UR6+0xb0], UR4 ;  /* 0x0000b00406ff75b2 */ /* 0x0008e20008000100 */
[----:B------:R4:W1:Y:S01]  /*0ab0*/  SYNCS.EXCH.64 URZ, [UR6+0xa8], UR8 ;  /* 0x0000a80806ff75b2 */ /* 0x0008620008000100 */
[----:B------:R4:W1:Y:S02]  /*0ac0*/  SYNCS.EXCH.64 URZ, [UR6+0xb8], UR4 ;  /* 0x0000b80406ff75b2 */ /* 0x0008640008000100 */
[----:B----4-:R-:W-:Y:S01]  /*0ad0*/  NOP ;  /* 0x0000000000007918 */ /* 0x010fe20000000000 */
.L_x_12:
[----:B------:R-:W4:Y:S01]  /*0ae0*/  SHFL.IDX PT, R0, R87, RZ, 0x1f ;  /* 0x00001fff57007589 */ /* 0x000f2200000e0000 */
[----:B------:R-:W-:Y:S01]  /*0af0*/  NOP ;  /* 0x0000000000007918 */ /* 0x000fe20000000000 */
[----:B----4-:R-:W-:-:S13]  /*0b00*/  ISETP.NE.AND P0, PT, R0, 0x5, PT ;  /* 0x000000050000780c */ /* 0x010fda0003f05270 */
[----:B------:R-:W-:Y:S05]  /*0b10*/  @P0 BRA `(.L_x_13) ;  /* 0x0000000000540947 */ /* 0x000fea0003800000 */
[----:B--23--:R-:W-:Y:S01]  /*0b20*/  UMOV UR4, 0x400 ;  /* 0x0000040000047882 */ /* 0x00cfe20000000000 */
        /* <DEDUP_REMOVED lines=14> */
[----:B------:R4:W1:Y:S01]  /*0c10*/  SYNCS.EXCH.64 URZ, [UR4+0xe8], UR8 ;  /* 0x0000e80804ff75b2 */ /* 0x0008620008000100 */
[----:B------:R4:W1:Y:S01]  /*0c20*/  SYNCS.EXCH.64 URZ, [UR4+0xd0], UR6 ;  /* 0x0000d00604ff75b2 */ /* 0x0008620008000100 */
[----:B------:R4:W1:Y:S01]  /*0c30*/  SYNCS.EXCH.64 URZ, [UR4+0xf0], UR8 ;  /* 0x0000f00804ff75b2 */ /* 0x0008620008000100 */
[----:B------:R4:W1:Y:S01]  /*0c40*/  SYNCS.EXCH.64 URZ, [UR4+0xd8], UR6 ;  /* 0x0000d80604ff75b2 */ /* 0x0008620008000100 */
[----:B------:R4:W1:Y:S02]  /*0c50*/  SYNCS.EXCH.64 URZ, [UR4+0xf8], UR8 ;  /* 0x0000f80804ff75b2 */ /* 0x0008640008000100 */
[----:B----4-:R-:W-:Y:S01]  /*0c60*/  NOP ;  /* 0x0000000000007918 */ /* 0x010fe20000000000 */
.L_x_13:
[----:B------:R-:W4:Y:S01]  /*0c70*/  SHFL.IDX PT, R0, R87, RZ, 0x1f ;  /* 0x00001fff57007589 */ /* 0x000f2200000e0000 */
[----:B------:R-:W-:Y:S01]  /*0c80*/  ISETP.NE.OR P1, PT, RZ, UR13, !P1 ;  /* 0x0000000dff007c0c */ /* 0x000fe2000cf25670 */
        /* <DEDUP_REMOVED lines=12> */
[----:B------:R4:W3:Y:S01]  /*0d50*/  SYNCS.EXCH.64 URZ, [UR4+0x110], UR6 ;  /* 0x0001100604ff75b2 */ /* 0x0008e20008000100 */
[----:B------:R4:W1:Y:S01]  /*0d60*/  SYNCS.EXCH.64 URZ, [UR4+0x108], UR6 ;  /* 0x0001080604ff75b2 */ /* 0x0008620008000100 */
[----:B------:R4:W1:Y:S02]  /*0d70*/  SYNCS.EXCH.64 URZ, [UR4+0x118], UR6 ;  /* 0x0001180604ff75b2 */ /* 0x0008640008000100 */
[----:B----4-:R-:W-:Y:S01]  /*0d80*/  NOP ;  /* 0x0000000000007918 */ /* 0x010fe20000000000 */
.L_x_14:
[----:B------:R-:W-:Y:S01]  /*0d90*/  VOTEU.ALL UP0, P1 ;  /* 0x0000000000ff7886 */ /* 0x000fe20000800000 */
[----:B--23--:R-:W-:Y:S01]  /*0da0*/  UMOV UR4, 0x20 ;  /* 0x0000002000047882 */ /* 0x00cfe20000000000 */
[----:B------:R-:W2:Y:S01]  /*0db0*/  LDCU UR7, c[0x0][0x36c] ;  /* 0x00006d80ff0777ac */ /* 0x000ea20008000800 */
[----:B------:R-:W-:Y:S01]  /*0dc0*/  NOP ;  /* 0x0000000000007918 */ /* 0x000fe20000000000 */
[----:B------:R-:W-:Y:S01]  /*0dd0*/  LOP3.LUT R0, R97, 0x1f, RZ, 0xc0, !PT ;  /* 0x0000001f61007812 */ /* 0x000fe200078ec0ff */
[----:B------:R-:W-:Y:S01]  /*0de0*/  @!UP0 UMOV UR6, 0x400 ;  /* 0x0000040000068882 */ /* 0x000fe20000000000 */
[----:B------:R-:W-:-:S04]  /*0df0*/  @!UP0 UIADD3 UR4, UPT, UPT, -UR4, 0x100000, URZ ;  /* 0x0010000004048890 */ /* 0x000fc8000fffe1ff */
[----:B------:R-:W-:Y:S02]  /*0e00*/  @!UP0 USHF.L.U32 UR5, UR4, 0xb, URZ ;  /* 0x0000000b04058899 */ /* 0x000fe400080006ff */
[----:B------:R-:W-:Y:S02]  /*0e10*/  @!UP0 USHF.L.U32 UR4, UR4, 0x1, URZ ;  /* 0x0000000104048899 */ /* 0x000fe400080006ff */
[----:B------:R-:W-:Y:S01]  /*0e20*/  @!UP0 ULEA UR6, UR58, UR6, 0x18 ;  /* 0x000000063a068291 */ /* 0x000fe2000f8ec0ff */
[----:B------:R-:W-:Y:S01]  /*0e30*/  VOTEU.ALL UP0, P1 ;  /* 0x0000000000ff7886 */ /* 0x000fe20000800000 */
[----:B------:R-:W-:Y:S02]  /*0e40*/  UISETP.NE.AND UP4, UPT, UR13, URZ, UPT ;  /* 0x000000ff0d00728c */ /* 0x000fe4000bf85270 */
[----:B--2---:R-:W-:Y:S01]  /*0e50*/  UISETP.EQ.U32.AND UP5, UPT, UR7, 0x1, UPT ;  /* 0x000000010700788c */ /* 0x004fe2000bfa2070 */
[----:B------:R-:W2:Y:S07]  /*0e60*/  FENCE.VIEW.ASYNC.S ;  /* 0x00000000000073c6 */ /* 0x000eae0000000000 */
[----:B--2---:R2:W3:Y:S01]  /*0e70*/  @!UP0 SYNCS.EXCH.64 URZ, [UR6+0x120], UR4 ;  /* 0x0001200406ff85b2 */ /* 0x0044e20008000100 */
[----:B------:R-:W-:Y:S05]  /*0e80*/  BRA.U !UP5, `(.L_x_15) ;  /* 0x000000010d087547 */ /* 0x000fea000b800000 */
[----:B-1-3--:R-:W-:Y:S01]  /*0e90*/  UCGABAR_ARV ;  /* 0x00000000000079c7 */ /* 0x00afe20008000000 */
[----:B------:R-:W-:Y:S05]  /*0ea0*/  BRA `(.L_x_16) ;  /* 0x0000000000047947 */ /* 0x000fea0003800000 */
.L_x_15:
[----:B-1-3--:R-:W-:Y:S01]  /*0eb0*/  NOP ;  /* 0x0000000000007918 */ /* 0x00afe20000000000 */
.L_x_16:
[----:B------:R-:W1:Y:S01]  /*0ec0*/  S2UR UR19, SR_CTAID.X ;  /* 0x00000000001379c3 */ /* 0x000e620000002500 */
[----:B------:R-:W-:-:S05]  /*0ed0*/  CS2R.32 R88, SR_CgaSize ;  /* 0x0000000000587805 */ /* 0x000fca0000008a00 */
[----:B------:R-:W-:-:S05]  /*0ee0*/  IMAD R88, R88, -0xa0, RZ ;  /* 0xffffff6058587824 */ /* 0x000fca00078e02ff */
[----:B--2---:R-:W-:-:S14]  /*0ef0*/  R2UR UR5, R88 ;  /* 0x00000000580572ca */ /* 0x004fdc00000e0000 */
[----:B------:R-:W2:Y:S01]  /*0f00*/  LDCU UR5, c[0x0][UR5+0x2b0] ;  /* 0x00005600050577ac */ /* 0x000ea20008000800 */
[----:B------:R-:W-:-:S05]  /*0f10*/  CS2R.32 R88, SR_CgaSize ;  /* 0x0000000000587805 */ /* 0x000fca0000008a00 */
[----:B------:R-:W-:-:S05]  /*0f20*/  IMAD R88, R88, -0xa0, RZ ;  /* 0xffffff6058587824 */ /* 0x000fca00078e02ff */
[----:B------:R-:W-:-:S14]  /*0f30*/  R2UR UR4, R88 ;  /* 0x00000000580472ca */ /* 0x000fdc00000e0000 */
[----:B------:R-:W3:Y:S01]  /*0f40*/  LDCU UR4, c[0x0][UR4+0x2b4] ;  /* 0x00005680040477ac */ /* 0x000ee20008000800 */
[----:B------:R-:W4:Y:S01]  /*0f50*/  S2UR UR7, SR_CTAID.Y ;  /* 0x00000000000779c3 */ /* 0x000f220000002600 */
[----:B------:R-:W-:-:S05]  /*0f60*/  CS2R.32 R88, SR_CgaSize ;  /* 0x0000000000587805 */ /* 0x000fca0000008a00 */
[----:B------:R-:W-:-:S05]  /*0f70*/  IMAD R88, R88, -0xa0, RZ ;  /* 0xffffff6058587824 */ /* 0x000fca00078e02ff */
[----:B------:R-:W-:-:S14]  /*0f80*/  R2UR UR8, R88 ;  /* 0x00000000580872ca */ /* 0x000fdc00000e0000 */
[----:B------:R-:W3:Y:S01]  /*0f90*/  LDCU UR8, c[0x0][UR8+0x2a0] ;  /* 0x00005400080877ac */ /* 0x000ee20008000800 */
[----:B------:R-:W-:Y:S01]  /*0fa0*/  UISETP.GT.U32.AND UP0, UPT, UR27, 0xffff, UPT ;  /* 0x0000ffff1b00788c */ /* 0x000fe2000bf04070 */
[----:B------:R-:W3:Y:S01]  /*0fb0*/  LDCU UR18, c[0x0][0xb24] ;  /* 0x00016480ff1277ac */ /* 0x000ee20008000800 */
[----:B------:R-:W1:Y:S01]  /*0fc0*/  S2UR UR36, SR_CTAID.Z ;  /* 0x00000000002479c3 */ /* 0x000e620000002700 */
[----:B------:R-:W-:-:S05]  /*0fd0*/  CS2R.32 R88, SR_CgaSize ;  /* 0x0000000000587805 */ /* 0x000fca0000008a00 */
[----:B------:R-:W-:-:S05]  /*0fe0*/  IMAD R88, R88, -0xa0, RZ ;  /* 0xffffff6058587824 */ /* 0x000fca00078e02ff */
[----:B------:R-:W-:-:S14]  /*0ff0*/  R2UR UR59, R88 ;  /* 0x00000000583b72ca */ /* 0x000fdc00000e0000 */
[----:B------:R-:W3:Y:S01]  /*1000*/  LDCU UR59, c[0x0][UR59+0x2a4] ;  /* 0x000054803b3b77ac */ /* 0x000ee20008000800 */
[----:B------:R-:W-:Y:S01]  /*1010*/  USHF.L.U32 UR28, UR58, 0x9, URZ ;  /* 0x000000093a1c7899 */ /* 0x000fe200080006ff */
[----:B-1----:R-:W-:Y:S01]  /*1020*/  I2FP.F32.U32 R3, UR19 ;  /* 0x0000001300037c45 */ /* 0x002fe20008201000 */
[----:B------:R-:W-:Y:S01]  /*1030*/  UMOV UR30, 0x5 ;  /* 0x00000005001e7882 */ /* 0x000fe20000000000 */
[----:B------:R-:W1:Y:S03]  /*1040*/  LDCU UR45, c[0x0][0xb24] ;  /* 0x00016480ff2d77ac */ /* 0x000e660008000800 */
[----:B--2---:R-:W-:Y:S01]  /*1050*/  FMUL R3, R3, UR5 ;  /* 0x0000000503037c20 */ /* 0x004fe20008400000 */
[----:B------:R-:W-:Y:S01]  /*1060*/  USEL UR5, UR27, 0xffff, !UP0 ;  /* 0x0000ffff1b057887 */ /* 0x000fe2000c000000 */
[----:B----4-:R-:W-:Y:S01]  /*1070*/  I2FP.F32.U32 R2, UR7 ;  /* 0x0000000700027c45 */ /* 0x010fe20008201000 */
[----:B------:R-:W2:Y:S03]  /*1080*/  LDCU UR26, c[0x0][0xb30] ;  /* 0x00016600ff1a77ac */ /* 0x000ea60008000800 */
[----:B------:R-:W4:Y:S01]  /*1090*/  F2I.U32.TRUNC.NTZ R3, R3 ;  /* 0x0000000300037305 */ /* 0x000f22000020f000 */
[----:B---3--:R-:W-:Y:S01]  /*10a0*/  FMUL R2, R2, UR4 ;  /* 0x0000000402027c20 */ /* 0x008fe20008400000 */
[----:B------:R-:W-:-:S02]  /*10b0*/  ULOP3.LUT UR24, UR5, 0xffff, URZ, 0xc0, !UPT ;  /* 0x0000ffff05187892 */ /* 0x000fc4000f8ec0ff */
[----:B------:R-:W-:Y:S01]  /*10c0*/  UISETP.GE.AND UP2, UPT, UR18, 0x1, UPT ;  /* 0x000000011200788c */ /* 0x000fe2000bf46270 */
[----:B------:R-:W-:-:S03]  /*10d0*/  UMOV UR32, UR7 ;  /* 0x0000000700207c82 */ /* 0x000fc60008000000 */
[----:B------:R-:W3:Y:S01]  /*10e0*/  F2I.U32.TRUNC.NTZ R2, R2 ;  /* 0x0000000200027305 */ /* 0x000ee2000020f000 */
[----:B------:R-:W-:Y:S01]  /*10f0*/  UMOV UR20, UR19 ;  /* 0x0000001300147c82 */ /* 0x000fe20008000000 */
[----:B----4-:R-:W-:Y:S02]  /*1100*/  R2UR UR4, R3 ;  /* 0x00000000030472ca */ /* 0x010fe400000e0000 */
[----:B------:R-:W-:Y:S02]  /*1110*/  PRMT R3, RZ, 0x7610, R3 ;  /* 0x00007610ff037816 */ /* 0x000fe40000000003 */
[----:B---3--:R-:W-:Y:S02]  /*1120*/  R2UR UR6, R2 ;  /* 0x00000000020672ca */ /* 0x008fe400000e0000 */
[----:B------:R-:W-:-:S07]  /*1130*/  PRMT R2, RZ, 0x7610, R2 ;  /* 0x00007610ff027816 */ /* 0x000fce0000000002 */
[----:B------:R-:W-:-:S04]  /*1140*/  UIADD3 UR5, UPT, UPT, -UR4, URZ, URZ ;  /* 0x000000ff04057290 */ /* 0x000fc8000fffe1ff */
[----:B------:R-:W-:Y:S02]  /*1150*/  UIMAD UR5, UR8, UR5, UR19 ;  /* 0x00000005080572a4 */ /* 0x000fe4000f8e0213 */
[----:B------:R-:W-:-:S04]  /*1160*/  UIADD3 UR4, UPT, UPT, -UR6, URZ, URZ ;  /* 0x000000ff06047290 */ /* 0x000fc8000fffe1ff */
[----:B------:R-:W-:Y:S01]  /*1170*/  IMAD.U32 R88, RZ, RZ, UR5 ;  /* 0x00000005ff587e24 */ /* 0x000fe2000f8e00ff */
[----:B------:R-:W-:Y:S01]  /*1180*/  UIMAD UR59, UR59, UR4, UR7 ;  /* 0x000000043b3b72a4 */ /* 0x000fe2000f8e0207 */
[----:B-12---:R-:W-:Y:S11]  /*1190*/  BRA.U UP4, `(.L_x_17) ;  /* 0x0000000104407547 */ /* 0x006ff6000b800000 */
[----:B------:R-:W-:-:S13]  /*11a0*/  R2UR UR4, R88 ;  /* 0x00000000580472ca */ /* 0x000fda00000e0000 */
[----:B------:R-:W-:Y:S02]  /*11b0*/  UISETP.GT.U32.AND UP0, UPT, UR4, 0x1, UPT ;  /* 0x000000010400788c */ /* 0x000fe4000bf04070 */
[----:B------:R-:W-:Y:S02]  /*11c0*/  ULOP3.LUT UR4, UR4, 0xfffffffe, URZ, 0xc0, !UPT ;  /* 0xfffffffe04047892 */ /* 0x000fe4000f8ec0ff */
[----:B------:R-:W-:Y:S02]  /*11d0*/  UISETP.NE.AND UP1, UPT, UR59, URZ, UP0 ;  /* 0x000000ff3b00728c */ /* 0x000fe40008725270 */
[----:B------:R-:W-:Y:S02]  /*11e0*/  UISETP.NE.AND UP0, UPT, UR59, 0x1, UP0 ;  /* 0x000000013b00788c */ /* 0x000fe40008705270 */
[----:B------:R-:W-:Y:S02]  /*11f0*/  USEL UR7, URZ, 0x1, UP1 ;  /* 0x00000001ff077887 */ /* 0x000fe40008800000 */
[----:B------:R-:W-:-:S02]  /*1200*/  USEL UR6, URZ, 0x4, UP0 ;  /* 0x00000004ff067887 */ /* 0x000fc40008000000 */
[----:B------:R-:W-:Y:S02]  /*1210*/  USEL UR5, URZ, 0x2, UP1 ;  /* 0x00000002ff057887 */ /* 0x000fe40008800000 */
[----:B------:R-:W-:Y:S02]  /*1220*/  ULEA UR4, UR59, UR4, 0x1 ;  /* 0x000000043b047291 */ /* 0x000fe4000f8e08ff */
[----:B------:R-:W-:Y:S02]  /*1230*/  USEL UR8, URZ, 0x8, UP0 ;  /* 0x00000008ff087887 */ /* 0x000fe40008000000 */
[----:B------:R-:W-:-:S03]  /*1240*/  UIADD3 UR5, UPT, UPT, UR5, UR6, UR7 ;  /* 0x0000000605057290 */ /* 0x000fc6000fffe007 */
[----:B------:R-:W-:Y:S01]  /*1250*/  UMOV UR6, 0x3 ;  /* 0x0000000300067882 */ /* 0x000fe20000000000 */
[----:B------:R-:W-:Y:S02]  /*1260*/  UIADD3 UR5, UPT, UPT, UR5, UR8, URZ ;  /* 0x0000000805057290 */ /* 0x000fe4000fffe0ff */
[----:B------:R-:W-:-:S04]  /*1270*/  USHF.L.U32 UR4, UR6, UR4, URZ ;  /* 0x0000000406047299 */ /* 0x000fc800080006ff */
[----:B------:R-:W-:Y:S02]  /*1280*/  MOV R3, UR5 ;  /* 0x0000000500037c02 */ /* 0x000fe40008000f00 */
[----:B------:R-:W-:Y:S02]  /*1290*/  IMAD.U32 R2, RZ, RZ, UR4 ;  /* 0x00000004ff027e24 */ /* 0x000fe4000f8e00ff */
.L_x_17:
[----:B------:R-:W-:Y:S05]  /*12a0*/  BRA.U !UP2, `(.L_x_18) ;  /* 0x000000010ad07547 */ /* 0x000fea000b800000 */
[----:B------:R-:W1:Y:S01]  /*12b0*/  LDCU.128 UR20, c[0x0][0xb10] ;  /* 0x00016200ff1477ac */ /* 0x000e620008000c00 */
[----:B------:R-:W2:Y:S01]  /*12c0*/  LDCU UR12, c[0x0][0x370] ;  /* 0x00006e00ff0c77ac */ /* 0x000ea20008000800 */
[----:B------:R-:W3:Y:S01]  /*12d0*/  LDCU UR5, c[0x0][0x374] ;  /* 0x00006e80ff0577ac */ /* 0x000ee20008000800 */
[----:B------:R-:W4:Y:S01]  /*12e0*/  LDCU UR25, c[0x0][0xb0c] ;  /* 0x00016180ff1977ac */ /* 0x000f220008000800 */
[----:B------:R-:W4:Y:S01]  /*12f0*/  LDCU UR4, c[0x0][0xb20] ;  /* 0x00016400ff0477ac */ /* 0x000f220008000800 */
[----:B------:R-:W4:Y:S01]  /*1300*/  LDCU.64 UR16, c[0x0][0xb28] ;  /* 0x00016500ff1077ac */ /* 0x000f220008000a00 */
[----:B-1----:R-:W-:Y:S02]  /*1310*/  UISETP.NE.AND UP0, UPT, UR22, 0x1, UPT ;  /* 0x000000011600788c */ /* 0x002fe4000bf05270 */
[----:B---3--:R-:W-:Y:S02]  /*1320*/  UIMAD.WIDE.U32 UR6, UR5, UR23, URZ ;  /* 0x00000017050672a5 */ /* 0x008fe4000f8e00ff */
[----:B--2---:R-:W-:-:S02]  /*1330*/  UIMAD.WIDE.U32 UR8, UR12, UR20, URZ ;  /* 0x000000140c0872a5 */ /* 0x004fc4000f8e00ff */
[----:B----4-:R-:W-:Y:S02]  /*1340*/  UISETP.NE.AND UP1, UPT, UR25, 0x1, UPT ;  /* 0x000000011900788c */ /* 0x010fe4000bf25270 */
[----:B------:R-:W-:Y:S01]  /*1350*/  UISETP.NE.AND UP2, UPT, UR18, 0x1, UPT ;  /* 0x000000011200788c */ /* 0x000fe2000bf45270 */
[----:B------:R-:W-:Y:S02]  /*1360*/  UMOV UR6, UR7 ;  /* 0x0000000700067c82 */ /* 0x000fe40008000000 */
[----:B------:R-:W-:Y:S01]  /*1370*/  UMOV UR8, UR9 ;  /* 0x0000000900087c82 */ /* 0x000fe20008000000 */
[----:B------:R-:W-:Y:S02]  /*1380*/  @UP0 USHF.R.U32.HI UR5, URZ, UR4, UR6 ;  /* 0x00000004ff050299 */ /* 0x000fe40008011606 */
[----:B------:R-:W-:Y:S02]  /*1390*/  UIMAD.WIDE.U32 UR14, UR32, UR23, URZ ;  /* 0x00000017200e72a5 */ /* 0x000fe4000f8e00ff */
[----:B------:R-:W-:-:S02]  /*13a0*/  UIMAD.WIDE.U32 UR6, UR5, UR16, URZ ;  /* 0x00000010050672a5 */ /* 0x000fc4000f8e00ff */
[----:B------:R-:W-:Y:S02]  /*13b0*/  @UP1 USHF.R.U32.HI UR12, URZ, UR21, UR8 ;  /* 0x00000015ff0c1299 */ /* 0x000fe40008011608 */
[----:B------:R-:W-:Y:S02]  /*13c0*/  UIMAD.WIDE.U32 UR10, UR19, UR20, URZ ;  /* 0x00000014130a72a5 */ /* 0x000fe4000f8e00ff */
[----:B------:R-:W-:Y:S01]  /*13d0*/  UIMAD.WIDE.U32 UR8, UR12, UR16, URZ ;  /* 0x000000100c0872a5 */ /* 0x000fe2000f8e00ff */
[----:B------:R-:W-:Y:S01]  /*13e0*/  UMOV UR14, UR15 ;  /* 0x0000000f000e7c82 */ /* 0x000fe20008000000 */
[----:B------:R-:W-:Y:S01]  /*13f0*/  UMOV UR6, UR7 ;  /* 0x0000000700067c82 */ /* 0x000fe20008000000 */
[----:B------:R-:W-:Y:S02]  /*1400*/  USHF.R.U32.HI UR14, URZ, UR4, UR14 ;  /* 0x00000004ff0e7299 */ /* 0x000fe4000801160e */
[----:B------:R-:W-:Y:S01]  /*1410*/  @UP2 USHF.R.U32.HI UR5, URZ, UR17, UR6 ;  /* 0x00000011ff052299 */ /* 0x000fe20008011606 */
[----:B------:R-:W-:-:S02]  /*1420*/  UMOV UR10, UR11 ;  /* 0x0000000b000a7c82 */ /* 0x000fc40008000000 */
[----:B------:R-:W-:Y:S01]  /*1430*/  UMOV UR6, UR9 ;  /* 0x0000000900067c82 */ /* 0x000fe20008000000 */
[----:B------:R-:W-:Y:S02]  /*1440*/  USHF.R.U32.HI UR10, URZ, UR21, UR10 ;  /* 0x00000015ff0a7299 */ /* 0x000fe4000801160a */
[----:B------:R-:W-:Y:S02]  /*1450*/  @UP2 USHF.R.U32.HI UR12, URZ, UR17, UR6 ;  /* 0x00000011ff0c2299 */ /* 0x000fe40008011606 */
[----:B------:R-:W-:Y:S02]  /*1460*/  USEL UR4, UR32, UR14, !UP0 ;  /* 0x0000000e20047287 */ /* 0x000fe4000c000000 */
[----:B------:R-:W-:Y:S02]  /*1470*/  UIMAD UR6, UR5, UR18, URZ ;  /* 0x00000012050672a4 */ /* 0x000fe4000f8e02ff */
[----:B------:R-:W-:Y:S02]  /*1480*/  USEL UR5, UR19, UR10, !UP1 ;  /* 0x0000000a13057287 */ /* 0x000fe4000c800000 */
[----:B------:R-:W-:-:S02]  /*1490*/  UIMAD UR8, UR12, UR18, URZ ;  /* 0x000000120c0872a4 */ /* 0x000fc4000f8e02ff */
[----:B------:R-:W-:Y:S02]  /*14a0*/  UISETP.GE.AND UP0, UPT, UR4, UR6, UPT ;  /* 0x000000060400728c */ /* 0x000fe4000bf06270 */
[----:B------:R-:W-:Y:S02]  /*14b0*/  UIMAD.WIDE.U32 UR6, UR4, UR16, URZ ;  /* 0x00000010040672a5 */ /* 0x000fe4000f8e00ff */
[----:B------:R-:W-:Y:S02]  /*14c0*/  UISETP.GE.OR UP0, UPT, UR5, UR8, UP0 ;  /* 0x000000080500728c */ /* 0x000fe40008706670 */
[----:B------:R-:W-:Y:S02]  /*14d0*/  UIMAD.WIDE.U32 UR8, UR5, UR16, URZ ;  /* 0x00000010050872a5 */ /* 0x000fe4000f8e00ff */
[----:B------:R-:W-:Y:S02]  /*14e0*/  USHF.R.U32.HI UR7, URZ, UR17, UR7 ;  /* 0x00000011ff077299 */ /* 0x000fe40008011607 */
[----:B------:R-:W-:-:S02]  /*14f0*/  UIADD3 UR10, UPT, UPT, -UR4, URZ, URZ ;  /* 0x000000ff040a7290 */ /* 0x000fc4000fffe1ff */
[----:B------:R-:W-:Y:S02]  /*1500*/  USEL UR7, UR4, UR7, !UP2 ;  /* 0x0000000704077287 */ /* 0x000fe4000d000000 */
[----:B------:R-:W-:Y:S01]  /*1510*/  UIADD3 UR20, UPT, UPT, -UR5, URZ, URZ ;  /* 0x000000ff05147290 */ /* 0x000fe2000fffe1ff */
[----:B------:R-:W-:Y:S01]  /*1520*/  @!UP0 UMOV UR6, UR9 ;  /* 0x0000000900068c82 */ /* 0x000fe20008000000 */
[----:B------:R-:W-:Y:S02]  /*1530*/  UIADD3 UR8, UPT, UPT, -UR7, URZ, URZ ;  /* 0x000000ff07087290 */ /* 0x000fe4000fffe1ff */
[----:B------:R-:W-:Y:S02]  /*1540*/  @!UP0 USHF.R.U32.HI UR6, URZ, UR17, UR6 ;  /* 0x00000011ff068299 */ /* 0x000fe40008011606 */
[----:B------:R-:W-:Y:S02]  /*1550*/  UIMAD UR8, UR18, UR8, UR4 ;  /* 0x00000008120872a4 */ /* 0x000fe4000f8e0204 */
[----:B------:R-:W-:-:S02]  /*1560*/  @!UP0 USEL UR6, UR5, UR6, !UP2 ;  /* 0x0000000605068287 */ /* 0x000fc4000d000000 */
[----:B------:R-:W-:Y:S02]  /*1570*/  UIMAD UR32, UR22, UR10, UR32 ;  /* 0x0000000a162072a4 */ /* 0x000fe4000f8e0220 */
[----:B------:R-:W-:Y:S02]  /*1580*/  @!UP0 UIADD3 UR7, UPT, UPT, UR7, -UR6, URZ ;  /* 0x8000000607078290 */ /* 0x000fe4000fffe0ff */
[----:B------:R-:W-:Y:S02]  /*1590*/  @!UP0 UIMAD UR6, UR8, UR12, UR6 ;  /* 0x0000000c080682a4 */ /* 0x000fe4000f8e0206 */
[----:B------:R-:W-:Y:S02]  /*15a0*/  @!UP0 UIMAD UR4, UR7, UR18, UR5 ;  /* 0x00000012070482a4 */ /* 0x000fe4000f8e0205 */
[----:B------:R-:W-:Y:S02]  /*15b0*/  UIMAD UR20, UR25, UR20, UR19 ;  /* 0x00000014191472a4 */ /* 0x000fe4000f8e0213 */
[----:B------:R-:W-:Y:S01]  /*15c0*/  UIMAD UR32, UR4, UR22, UR32 ;  /* 0x00000016042072a4 */ /* 0x000fe2000f8e0220 */
[----:B------:R-:W-:-:S02]  /*15d0*/  @!UP0 UMOV UR5, UR6 ;  /* 0x0000000600058c82 */ /* 0x000fc40008000000 */
[----:B------:R-:W-:-:S12]  /*15e0*/  UIMAD UR20, UR5, UR25, UR20 ;  /* 0x00000019051472a4 */ /* 0x000fd8000f8e0214 */
.L_x_18:
[----:B------:R-:W-:Y:S02]  /*15f0*/  UISETP.NE.AND UP1, UPT, UR26, 0x1, UPT ;  /* 0x000000011a00788c */ /* 0x000fe4000bf25270 */
[----:B------:R-:W-:Y:S02]  /*1600*/  UISETP.NE.AND UP0, UPT, UR13, 0x2, UPT ;  /* 0x000000020d00788c */ /* 0x000fe4000bf05270 */
[----:B------:R-:W-:Y:S02]  /*1610*/  ULOP3.LUT UR28, UR28, 0x400, URZ, 0xc0, !UPT ;  /* 0x000004001c1c7892 */ /* 0x000fe4000f8ec0ff */
[----:B------:R-:W-:-:S03]  /*1620*/  USHF.L.U32 UR24, UR30, UR24, URZ ;  /* 0x000000181e187299 */ /* 0x000fc600080006ff */
[----:B------:R-:W-:Y:S09]  /*1630*/  BRA.U UP1, `(.L_x_19) ;  /* 0x0000000101447547 */ /* 0x000ff2000b800000 */
[----:B------:R-:W1:Y:S01]  /*1640*/  LDCU.128 UR8, c[0x0][0xb10] ;  /* 0x00016200ff0877ac */ /* 0x000e620008000c00 */
[----:B------:R-:W2:Y:S01]  /*1650*/  LDCU UR12, c[0x0][0xb0c] ;  /* 0x00016180ff0c77ac */ /* 0x000ea20008000800 */
[----:B------:R-:W3:Y:S01]  /*1660*/  LDCU UR14, c[0x0][0xb20] ;  /* 0x00016400ff0e77ac */ /* 0x000ee20008000800 */
[----:B-1----:R-:W-:Y:S02]  /*1670*/  UIMAD.WIDE.U32 UR6, UR20, UR8, URZ ;  /* 0x00000008140672a5 */ /* 0x002fe4000f8e00ff */
[----:B------:R-:W-:Y:S02]  /*1680*/  UIMAD.WIDE.U32 UR4, UR32, UR11, URZ ;  /* 0x0000000b200472a5 */ /* 0x000fe4000f8e00ff */
[----:B--2---:R-:W-:Y:S02]  /*1690*/  UISETP.NE.AND UP2, UPT, UR12, 0x1, UPT ;  /* 0x000000010c00788c */ /* 0x004fe4000bf45270 */
[----:B------:R-:W-:Y:S01]  /*16a0*/  UISETP.NE.AND UP1, UPT, UR10, 0x1, UPT ;  /* 0x000000010a00788c */ /* 0x000fe2000bf25270 */
[----:B------:R-:W-:-:S02]  /*16b0*/  UMOV UR6, UR7 ;  /* 0x0000000700067c82 */ /* 0x000fc40008000000 */
[----:B------:R-:W-:Y:S01]  /*16c0*/  UMOV UR4, UR5 ;  /* 0x0000000500047c82 */ /* 0x000fe20008000000 */
[----:B------:R-:W-:Y:S02]  /*16d0*/  USHF.R.U32.HI UR6, URZ, UR9, UR6 ;  /* 0x00000009ff067299 */ /* 0x000fe40008011606 */
[----:B---3--:R-:W-:Y:S02]  /*16e0*/  USHF.R.U32.HI UR4, URZ, UR14, UR4 ;  /* 0x0000000eff047299 */ /* 0x008fe40008011604 */
[----:B------:R-:W-:Y:S02]  /*16f0*/  USEL UR5, UR20, UR6, !UP2 ;  /* 0x0000000614057287 */ /* 0x000fe4000d000000 */
[----:B------:R-:W-:-:S04]  /*1700*/  USEL UR4, UR32, UR4, !UP1 ;  /* 0x0000000420047287 */ /* 0x000fc8000c800000 */
[----:B------:R-:W-:Y:S02]  /*1710*/  UIADD3 UR6, UPT, UPT, -UR4, UR5, URZ ;  /* 0x0000000504067290 */ /* 0x000fe4000fffe1ff */
[----:B------:R-:W-:Y:S02]  /*1720*/  UIADD3 UR4, UPT, UPT, UR4, -UR5, URZ ;  /* 0x8000000504047290 */ /* 0x000fe4000fffe0ff */
[----:B------:R-:W-:Y:S02]  /*1730*/  UIMAD UR32, UR6, UR10, UR32 ;  /* 0x0000000a062072a4 */ /* 0x000fe4000f8e0220 */
[----:B------:R-:W-:-:S12]  /*1740*/  UIMAD UR20, UR4, UR12, UR20 ;  /* 0x0000000c041472a4 */ /* 0x000fd8000f8e0214 */
.L_x_19:
[----:B------:R-:W-:Y:S05]  /*1750*/  BRA.U !UP5, `(.L_x_20) ;  /* 0x000000010d0c7547 */ /* 0x000fea000b800000 */
[----:B------:R-:W-:Y:S01]  /*1760*/  UCGABAR_WAIT ;  /* 0x0000000000007dc7 */ /* 0x000fe20008000000 */
[----:B------:R-:W-:Y:S01]  /*1770*/  CCTL.IVALL ;  /* 0x00000000ff00798f */ /* 0x000fe20002000000 */
[----:B------:R-:W-:Y:S05]  /*1780*/  BRA `(.L_x_21) ;  /* 0x0000000000047947 */ /* 0x000fea0003800000 */
.L_x_20:
[----:B------:R-:W-:Y:S06]  /*1790*/  BAR.SYNC.DEFER_BLOCKING 0x0 ;  /* 0x0000000000007b1d */ /* 0x000fec0000010000 */
.L_x_21:
[----:B------:R-:W-:Y:S05]  /*17a0*/  BRA.U UP0, `(.L_x_22) ;  /* 0x0000001500007547 */ /* 0x000fea000b800000 */
[----:B------:R-:W1:Y:S01]  /*17b0*/  LDCU UR6, c[0x0][0x38c] ;  /* 0x00007180ff0677ac */ /* 0x000e620008000800 */
[----:B------:R-:W-:Y:S01]  /*17c0*/  PLOP3.LUT P1, PT, PT, PT, UP3, 0x80, 0x8 ;  /* 0x000000000008781c */ /* 0x000fe20003f2f038 */
[----:B------:R-:W-:Y:S01]  /*17d0*/  IMAD.MOV.U32 R12, RZ, RZ, 0x1 ;  /* 0x00000001ff0c7424 */ /* 0x000fe200078e00ff */
[----:B------:R-:W-:Y:S01]  /*17e0*/  ISETP.NE.AND P2, PT, R0, RZ, P3 ;  /* 0x000000ff0000720c */ /* 0x000fe20001f45270 */
[----:B------:R-:W-:Y:S01]  /*17f0*/  USHF.L.U32 UR7, UR19, 0x6, URZ ;  /* 0x0000000613077899 */ /* 0x000fe200080006ff */
[----:B------:R-:W-:Y:S01]  /*1800*/  PLOP3.LUT P1, PT, P1, PT, PT, 0x8, 0x80 ;  /* 0x000000000080781c */ /* 0x000fe20000f2e170 */
[----:B------:R-:W-:Y:S01]  /*1810*/  UMOV UR8, 0x400 ;  /* 0x0000040000087882 */ /* 0x000fe20000000000 */
[----:B------:R-:W-:Y:S01]  /*1820*/  UISETP.NE.AND UP1, UPT, UR13, URZ, UPT ;  /* 0x000000ff0d00728c */ /* 0x000fe2000bf25270 */
[----:B------:R-:W-:Y:S01]  /*1830*/  CS2R R10, SRZ ;  /* 0x00000000000a7805 */ /* 0x000fe2000001ff00 */
[----:B------:R-:W-:Y:S01]  /*1840*/  USHF.L.U32 UR46, UR19, 0x7, URZ ;  /* 0x00000007132e7899 */ /* 0x000fe200080006ff */
[----:B------:R-:W-:Y:S01]  /*1850*/  IMAD.MOV.U32 R9, RZ, RZ, RZ ;  /* 0x000000ffff097224 */ /* 0x000fe200078e00ff */
[----:B------:R-:W-:Y:S01]  /*1860*/  ULEA UR13, UR58, UR8, 0x18 ;  /* 0x000000083a0d7291 */ /* 0x000fe2000f8ec0ff */
[----:B------:R-:W-:Y:S01]  /*1870*/  IMAD.MOV.U32 R8, RZ, RZ, 0x1 ;  /* 0x00000001ff087424 */ /* 0x000fe200078e00ff */
[----:B------:R-:W2:Y:S01]  /*1880*/  LDCU UR39, c[0x0][0x370] ;  /* 0x00006e00ff2777ac */ /* 0x000ea20008000800 */
[----:B------:R-:W3:Y:S01]  /*1890*/  LDCU.64 UR26, c[0x0][0x348] ;  /* 0x00006900ff1a77ac */ /* 0x000ee20008000a00 */
[----:B-1----:R-:W-:-:S02]  /*18a0*/  UIADD3 UR5, UPT, UPT, UR6, 0x1f, URZ ;  /* 0x0000001f06057890 */ /* 0x002fc4000fffe0ff */
[----:B------:R-:W-:Y:S02]  /*18b0*/  UIADD3 UR47, UPT, UPT, UR6, 0x3e, URZ ;  /* 0x0000003e062f7890 */ /* 0x000fe4000fffe0ff */
[----:B------:R-:W-:Y:S01]  /*18c0*/  USHF.R.S32.HI UR4, URZ, 0x1f, UR5 ;  /* 0x0000001fff047899 */ /* 0x000fe20008011405 */
[----:B------:R-:W1:Y:S03]  /*18d0*/  LDCU UR38, c[0x0][0x374] ;  /* 0x00006e80ff2677ac */ /* 0x000e660008000800 */
[----:B------:R-:W-:Y:S02]  /*18e0*/  ULEA.HI UR4, UR4, UR5, URZ, 0x5 ;  /* 0x0000000504047291 */ /* 0x000fe4000f8f28ff */
[----:B------:R-:W-:Y:S02]  /*18f0*/  UIADD3 UR5, UPT, UPT, UR6, -0x1, URZ ;  /* 0xffffffff06057890 */ /* 0x000fe4000fffe0ff */
[----:B------:R-:W-:-:S02]  /*1900*/  USHF.R.S32.HI UR41, URZ, 0x5, UR4 ;  /* 0x00000005ff297899 */ /* 0x000fc40008011404 */
[----:B------:R-:W-:Y:S02]  /*1910*/  UISETP.GE.U32.AND UP2, UPT, UR5, -0x3f, UPT ;  /* 0xffffffc10500788c */ /* 0x000fe4000bf46070 */
[----:B------:R-:W-:Y:S02]  /*1920*/  UISETP.LT.U32.AND UP0, UPT, UR41, 0x5, UPT ;  /* 0x000000052900788c */ /* 0x000fe4000bf01070 */
[----:B------:R-:W-:Y:S02]  /*1930*/  ULOP3.LUT UR5, UR7, 0x40, URZ, 0xc0, !UPT ;  /* 0x0000004007057892 */ /* 0x000fe4000f8ec0ff */
[----:B------:R-:W-:Y:S02]  /*1940*/  USEL UR40, UR41, 0x5, UP0 ;  /* 0x0000000529287887 */ /* 0x000fe40008000000 */
[----:B------:R-:W-:Y:S02]  /*1950*/  ULOP3.LUT UR46, UR46, 0x80, URZ, 0xc0, !UPT ;  /* 0x000000802e2e7892 */ /* 0x000fe4000f8ec0ff */
[----:B------:R-:W-:-:S02]  /*1960*/  UIADD3 UR4, UPT, UPT, UR40, -0x1, URZ ;  /* 0xffffffff28047890 */ /* 0x000fc4000fffe0ff */
[----:B------:R-:W-:Y:S02]  /*1970*/  @UP2 UIADD3 UR4, UPT, UPT, UR40, URZ, URZ ;  /* 0x000000ff28042290 */ /* 0x000fe4000fffe0ff */
[----:B------:R-:W-:Y:S02]  /*1980*/  USEL UR21, UR53, 0x2, UP1 ;  /* 0x0000000235157887 */ /* 0x000fe40008800000 */
[----:B------:R-:W-:Y:S02]  /*1990*/  UIADD3 UR30, UPT, UPT, UR13, 0x6300, UR28 ;  /* 0x000063000d1e7890 */ /* 0x000fe4000fffe01c */
[----:B------:R-:W-:Y:S02]  /*19a0*/  ULEA.HI UR43, UR28, UR5, URZ, 0x1b ;  /* 0x000000051c2b7291 */ /* 0x000fe4000f8fd8ff */
[----:B------:R-:W-:Y:S02]  /*19b0*/  UIADD3 UR44, UPT, UPT, UR41, -UR40, URZ ;  /* 0x80000028292c7290 */ /* 0x000fe4000fffe0ff */
[----:B------:R-:W-:-:S02]  /*19c0*/  UIADD3 UR29, UPT, UPT, UR4, 0x1, URZ ;  /* 0x00000001041d7890 */ /* 0x000fc4000fffe0ff */
[----:B------:R-:W-:Y:S01]  /*19d0*/  UIADD3 UR42, UPT, UPT, -UR4, URZ, URZ ;  /* 0x000000ff042a7290 */ /* 0x000fe2000fffe1ff */
[----:B-123--:R-:W-:-:S11]  /*19e0*/  UMOV UR6, URZ ;  /* 0x000000ff00067c82 */ /* 0x00efd60008000000 */
.L_x_42:
[----:B------:R-:W-:-:S09]  /*19f0*/  UISETP.NE.AND UP0, UPT, UR58, URZ, UPT ;  /* 0x000000ff3a00728c */ /* 0x000fd2000bf05270 */
[----:B-1----:R-:W-:Y:S05]  /*1a00*/  BRA.U UP0, `(.L_x_23) ;  /* 0x0000000100287547 */ /* 0x002fea000b800000 */
[----:B------:R-:W-:Y:S02]  /*1a10*/  LEA R0, R9, UR13, 0x3 ;  /* 0x0000000d09007c11 */ /* 0x000fe4000f8e18ff */
[----:B------:R-:W-:-:S04]  /*1a20*/  SHF.L.U32 R3, R8, 0x1f, RZ ;  /* 0x0000001f08037819 */ /* 0x000fc800000006ff */
[----:B------:R-:W1:Y:S02]  /*1a30*/  SYNCS.PHASECHK.TRANS64.TRYWAIT P0, [R0+URZ+0x110], R3 ;  /* 0x00011003000075a7 */ /* 0x000e6400080011ff */
[----:B-1----:R-:W-:Y:S05]  /*1a40*/  @!P0 BRA `(.L_x_24) ;  /* 0x0000008000fc8947 */ /* 0x002fea0003800000 */
.L_x_144:
[----:B------:R2:W-:Y:S01]  /*1a50*/  SYNCS.ARRIVE.TRANS64.A1T0 RZ, [R0+URZ+0x100], RZ ;  /* 0x000100ff00ff79a7 */ /* 0x0005e200081000ff */
[----:B------:R-:W-:-:S05]  /*1a60*/  VIADD R9, R9, 0x1 ;  /* 0x0000000109097836 */ /* 0x000fca0000000000 */
[----:B------:R-:W-:-:S04]  /*1a70*/  ISETP.NE.AND P0, PT, R9, 0x2, PT ;  /* 0x000000020900780c */ /* 0x000fc80003f05270 */
[----:B-1----:R-:W-:Y:S02]  /*1a80*/  SEL R3, RZ, 0x1, P0 ;  /* 0x00000001ff037807 */ /* 0x002fe40000000000 */
[----:B------:R-:W-:Y:S02]  /*1a90*/  SEL R9, R9, RZ, P0 ;  /* 0x000000ff09097207 */ /* 0x000fe40000000000 */
[----:B------:R-:W-:-:S07]  /*1aa0*/  LOP3.LUT R8, R8, R3, RZ, 0x3c, !PT ;  /* 0x0000000308087212 */ /* 0x000fce00078e3cff */
.L_x_23:
[----:B------:R-:W-:Y:S01]  /*1ab0*/  ULEA UR4, UR6, UR13, 0x3 ;  /* 0x0000000d06047291 */ /* 0x000fe2000f8e18ff */
[----:B--2---:R-:W-:Y:S01]  /*1ac0*/  SHF.L.U32 R0, R12, 0x1f, RZ ;  /* 0x0000001f0c007819 */ /* 0x004fe200000006ff */
[----:B------:R-:W-:Y:S02]  /*1ad0*/  UISETP.GE.U32.AND UP0, UPT, UR47, 0x3f, UPT ;  /* 0x0000003f2f00788c */ /* 0x000fe4000bf06070 */
[----:B------:R-:W-:Y:S01]  /*1ae0*/  ULEA UR11, UR32, UR46, 0x8 ;  /* 0x0000002e200b7291 */ /* 0x000fe2000f8e40ff */
[----:B------:R-:W-:-:S04]  /*1af0*/  UMOV UR7, URZ ;  /* 0x000000ff00077c82 */ /* 0x000fc80008000000 */
[----:B------:R1:W2:Y:S01]  /*1b00*/  SYNCS.PHASECHK.TRANS64.TRYWAIT P0, [UR4+0x28], R0 ;  /* 0x00002800ff0075a7 */ /* 0x0002a20008001104 */
[----:B------:R-:W-:-:S04]  /*1b10*/  ULEA.HI UR4, UR20, UR20, URZ, 0x1 ;  /* 0x0000001414047291 */ /* 0x000fc8000f8f08ff */
[----:B------:R-:W-:-:S04]  /*1b20*/  USHF.L.U32 UR4, UR4, 0x6, URZ ;  /* 0x0000000604047899 */ /* 0x000fc800080006ff */
[----:B------:R-:W-:-:S04]  /*1b30*/  ULOP3.LUT UR35, UR4, 0xffffff80, URZ, 0xc0, !UPT ;  /* 0xffffff8004237892 */ /* 0x000fc8000f8ec0ff */
[----:B------:R-:W-:Y:S01]  /*1b40*/  UIADD3 UR35, UPT, UPT, UR43, UR35, URZ ;  /* 0x000000232b237290 */ /* 0x000fe2000fffe0ff */
[----:B------:R-:W-:Y:S11]  /*1b50*/  BRA.U !UP0, `(.L_x_25) ;  /* 0x0000000108c47547 */ /* 0x000ff6000b800000 */
[----:B------:R-:W-:Y:S01]  /*1b60*/  UMOV UR16, UR42 ;  /* 0x0000002a00107c82 */ /* 0x000fe20008000000 */
[----:B------:R-:W-:Y:S01]  /*1b70*/  UMOV UR4, UR6 ;  /* 0x0000000600047c82 */ /* 0x000fe20008000000 */
[----:B------:R-:W-:-:S05]  /*1b80*/  UMOV UR34, URZ ;  /* 0x000000ff00227c82 */ /* 0x000fca0008000000 */
.L_x_31:
[----:B------:R-:W-:Y:S01]  /*1b90*/  ULEA UR33, UR4, UR13, 0x3 ;  /* 0x0000000d04217291 */ /* 0x000fe2000f8e18ff */
[----:B------:R-:W-:Y:S01]  /*1ba0*/  @P3 MOV R2, 0x3000 ;  /* 0x0000300000023802 */ /* 0x000fe20000000f00 */
[----:B--234-:R-:W-:Y:S10]  /*1bb0*/  @P0 BRA `(.L_x_26) ;  /* 0x00000000000c0947 */ /* 0x01cff40003800000 */
[----:B------:R-:W-:-:S04]  /*1bc0*/  SHF.L.U32 R3, R12, 0x1f, RZ ;  /* 0x0000001f0c037819 */ /* 0x000fc800000006ff */
[----:B------:R-:W2:Y:S02]  /*1bd0*/  SYNCS.PHASECHK.TRANS64.TRYWAIT P0, [UR33+0x28], R3 ;  /* 0x00002803ff0075a7 */ /* 0x000ea40008001121 */
[----:B--2---:R-:W-:Y:S05]  /*1be0*/  @!P0 BRA `(.L_x_27) ;  /* 0x0000008000a88947 */ /* 0x004fea0003800000 */
.L_x_26:
[----:B------:R2:W-:Y:S01]  /*1bf0*/  @P3 SYNCS.ARRIVE.TRANS64 RZ, [UR33], R2 ;  /* 0x00000002ffff39a7 */ /* 0x0005e20008000021 */
[----:B------:R-:W-:Y:S02]  /*1c00*/  ULOP3.LUT UR5, UR21, 0x2, URZ, 0xfc, !UPT ;  /* 0x0000000215057892 */ /* 0x000fe4000f8efcff */
[----:B------:R-:W-:Y:S02]  /*1c10*/  UIADD3 UR16, UPT, UPT, UR16, 0x1, URZ ;  /* 0x0000000110107890 */ /* 0x000fe4000fffe0ff */
[----:B------:R-:W-:Y:S02]  /*1c20*/  UISETP.NE.AND UP0, UPT, UR5, 0x2, UPT ;  /* 0x000000020500788c */ /* 0x000fe4000bf05270 */
[----:B------:R-:W-:-:S07]  /*1c30*/  UISETP.NE.AND UP2, UPT, UR16, 0x1, UPT ;  /* 0x000000011000788c */ /* 0x000fce000bf45270 */
[----:B------:R-:W-:Y:S05]  /*1c40*/  BRA.U UP0, `(.L_x_28) ;  /* 0x0000000100047547 */ /* 0x000fea000b800000 */
[----:B------:R-:W-:Y:S05]  /*1c50*/  BPT.TRAP 0x1 ;  /* 0x000000040000795c */ /* 0x000fea0000300000 */
.L_x_28:
[----:B------:R-:W-:Y:S04]  /*1c60*/  BSSY.RECONVERGENT B0, `(.L_x_29) ;  /* 0x0000003000007945 */ /* 0x000fe80003800200 */
[----:B------:R-:W-:Y:S05]  /*1c70*/  @!P2 BRA `(.L_x_30) ;  /* 0x000000000004a947 */ /* 0x000fea0003800000 */
[----:B------:R-:W-:Y:S05]  /*1c80*/  BPT.TRAP 0x1 ;  /* 0x000000040000795c */ /* 0x000fea0000300000 */
.L_x_30:
[----:B------:R-:W-:Y:S05]  /*1c90*/  BSYNC.RECONVERGENT B0 ;  /* 0x0000000000007941 */ /* 0x000fea0003800200 */
.L_x_29:
[----:B------:R-:W-:Y:S02]  /*1ca0*/  UIADD3 UR5, UPT, UPT, UR4, 0x1, URZ ;  /* 0x0000000104057890 */ /* 0x000fe4000fffe0ff */
[----:B------:R-:W-:Y:S02]  /*1cb0*/  ULEA UR32, UR4, UR28, 0xb ;  /* 0x0000001c04207291 */ /* 0x000fe4000f8e58ff */
[----:B------:R-:W-:Y:S02]  /*1cc0*/  UISETP.NE.AND UP0, UPT, UR5, 0x5, UPT ;  /* 0x000000050500788c */ /* 0x000fe4000bf05270 */
[----:B------:R-:W-:Y:S02]  /*1cd0*/  UIADD3 UR14, UP1, UPT, UR26, 0x80, URZ ;  /* 0x000000801a0e7890 */ /* 0x000fe4000ff3e0ff */
[----:B------:R-:W-:Y:S02]  /*1ce0*/  USEL UR7, URZ, 0x1, UP0 ;  /* 0x00000001ff077887 */ /* 0x000fe40008000000 */
[----:B------:R-:W-:-:S02]  /*1cf0*/  USEL UR6, UR5, URZ, UP0 ;  /* 0x000000ff05067287 */ /* 0x000fc40008000000 */
[----:B------:R-:W-:Y:S02]  /*1d00*/  ULEA UR8, UR4, UR13, 0xc ;  /* 0x0000000d04087291 */ /* 0x000fe4000f8e60ff */
[----:B------:R-:W-:Y:S01]  /*1d10*/  ULEA UR5, UR6, UR13, 0x3 ;  /* 0x0000000d06057291 */ /* 0x000fe2000f8e18ff */
[----:B------:R-:W-:Y:S01]  /*1d20*/  LOP3.LUT R12, R12, UR7, RZ, 0x3c, !PT ;  /* 0x000000070c0c7c12 */ /* 0x000fe2000f8e3cff */
[----:B------:R-:W-:Y:S02]  /*1d30*/  UIADD3 UR4, UP0, UPT, UR26, 0x180, URZ ;  /* 0x000001801a047890 */ /* 0x000fe4000ff1e0ff */
[----:B------:R-:W-:Y:S01]  /*1d40*/  ULOP3.LUT UR33, UR33, 0xfefffff8, URZ, 0xc0, !UPT ;  /* 0xfefffff821217892 */ /* 0x000fe2000f8ec0ff */
[----:B-1----:R-:W-:Y:S01]  /*1d50*/  SHF.L.U32 R0, R12, 0x1f, RZ ;  /* 0x0000001f0c007819 */ /* 0x002fe200000006ff */
[----:B------:R-:W-:Y:S02]  /*1d60*/  UIADD3.X UR15, UPT, UPT, URZ, UR27, URZ, UP1, !UPT ;  /* 0x0000001bff0f7290 */ /* 0x000fe40008ffe4ff */
[----:B------:R-:W-:Y:S01]  /*1d70*/  UIADD3 UR32, UPT, UPT, UR13, 0x6300, UR32 ;  /* 0x000063000d207890 */ /* 0x000fe2000fffe020 */
[----:B------:R3:W4:Y:S01]  /*1d80*/  SYNCS.PHASECHK.TRANS64.TRYWAIT P0, [UR5+0x28], R0 ;  /* 0x00002800ff0075a7 */ /* 0x0007220008001105 */
[----:B------:R-:W-:-:S02]  /*1d90*/  UPRMT UR7, URZ, 0x5410, UR24 ;  /* 0x00005410ff077896 */ /* 0x000fc40008000018 */
[----:B------:R-:W-:Y:S02]  /*1da0*/  UIADD3 UR8, UPT, UPT, UR8, 0x8b00, URZ ;  /* 0x00008b0008087890 */ /* 0x000fe4000fffe0ff */
[----:B------:R-:W-:Y:S01]  /*1db0*/  UIADD3.X UR5, UPT, UPT, URZ, UR27, URZ, UP0, !UPT ;  /* 0x0000001bff057290 */ /* 0x000fe200087fe4ff */
[----:B------:R-:W-:Y:S01]  /*1dc0*/  UMOV UR18, 0x0 ;  /* 0x0000000000127882 */ /* 0x000fe20000000000 */
[----:B------:R-:W-:Y:S01]  /*1dd0*/  UMOV UR19, 0x10000000 ;  /* 0x1000000000137882 */ /* 0x000fe20000000000 */
[----:B------:R-:W-:Y:S01]  /*1de0*/  UMOV UR10, UR34 ;  /* 0x00000022000a7c82 */ /* 0x000fe20008000000 */
[----:B------:R-:W-:Y:S01]  /*1df0*/  UMOV UR12, UR36 ;  /* 0x00000024000c7c82 */ /* 0x000fe20008000000 */
[----:B------:R-:W-:Y:S01]  /*1e00*/  UMOV UR9, UR33 ;  /* 0x0000002100097c82 */ /* 0x000fe20008000000 */
[----:B------:R1:W-:Y:S03]  /*1e10*/  UTMALDG.3D.MULTICAST.2CTA [UR32], [UR14], UR7, desc[UR18] ;  /* 0x000012200e0073b4 */ /* 0x0003e60008211807 */
[----:B------:R2:W-:Y:S01]  /*1e20*/  UTMALDG.3D.2CTA [UR8], [UR4], desc[UR18] ;  /* 0x00001208040075b4 */ /* 0x0005e20008211000 */
[----:B-1----:R-:W-:Y:S01]  /*1e30*/  UIADD3 UR34, UPT, UPT, UR34, 0x20, URZ ;  /* 0x0000002022227890 */ /* 0x002fe2000fffe0ff */
[----:B------:R-:W-:Y:S01]  /*1e40*/  UMOV UR7, UR29 ;  /* 0x0000001d00077c82 */ /* 0x000fe20008000000 */
[----:B--2---:R-:W-:Y:S01]  /*1e50*/  UMOV UR4, UR6 ;  /* 0x0000000600047c82 */ /* 0x004fe20008000000 */
[----:B------:R-:W-:Y:S09]  /*1e60*/  BRA.U UP2, `(.L_x_31) ;  /* 0xfffffffd02487547 */ /* 0x000ff2000b83ffff */
.L_x_25:
[----:B------:R-:W-:Y:S01]  /*1e70*/  ULEA UR4, UR6, UR13, 0x3 ;  /* 0x0000000d06047291 */ /* 0x000fe2000f8e18ff */
[----:B-1-3--:R-:W-:Y:S01]  /*1e80*/  SHF.L.U32 R0, R12, 0x1f, RZ ;  /* 0x0000001f0c007819 */ /* 0x00afe200000006ff */
[----:B------:R-:W-:Y:S01]  /*1e90*/  @!P1 SYNCS.ARRIVE.TRANS64.A1T0 RZ, [UR13+0x98], RZ ;  /* 0x000098ffffff99a7 */ /* 0x000fe2000810000d */
[----:B------:R-:W-:-:S06]  /*1ea0*/  UISETP.GT.AND UP0, UPT, UR41, UR40, UPT ;  /* 0x000000282900728c */ /* 0x000fcc000bf04270 */
[----:B--2-4-:R1:W2:Y:S03]  /*1eb0*/  SYNCS.PHASECHK.TRANS64.TRYWAIT P0, [UR4+0x28], R0 ;  /* 0x00002800ff0075a7 */ /* 0x0142a60008001104 */
[----:B------:R-:W-:Y:S05]  /*1ec0*/  BRA.U !UP0, `(.L_x_32) ;  /* 0x0000000108c07547 */ /* 0x000fea000b800000 */
[----:B------:R-:W-:Y:S01]  /*1ed0*/  UIADD3 UR25, UPT, UPT, UR44, UR7, URZ ;  /* 0x000000072c197290 */ /* 0x000fe2000fffe0ff */
[----:B------:R-:W-:-:S11]  /*1ee0*/  UMOV UR4, UR6 ;  /* 0x0000000600047c82 */ /* 0x000fd60008000000 */
.L_x_38:
[----:B------:R-:W-:Y:S01]  /*1ef0*/  ULEA UR17, UR4, UR13, 0x3 ;  /* 0x0000000d04117291 */ /* 0x000fe2000f8e18ff */
[----:B--2---:R-:W-:Y:S01]  /*1f00*/  @P3 MOV R2, 0x3000 ;  /* 0x0000300000023802 */ /* 0x004fe20000000f00 */
[----:B--2-4-:R-:W-:Y:S10]  /*1f10*/  @P0 BRA `(.L_x_33) ;  /* 0x00000000000c0947 */ /* 0x014ff40003800000 */
[----:B------:R-:W-:-:S04]  /*1f20*/  SHF.L.U32 R3, R12, 0x1f, RZ ;  /* 0x0000001f0c037819 */ /* 0x000fc800000006ff */
[----:B------:R-:W2:Y:S02]  /*1f30*/  SYNCS.PHASECHK.TRANS64.TRYWAIT P0, [UR17+0x28], R3 ;  /* 0x00002803ff0075a7 */ /* 0x000ea40008001111 */
[----:B--2---:R-:W-:Y:S05]  /*1f40*/  @!P0 BRA `(.L_x_34) ;  /* 0x0000007c00e88947 */ /* 0x004fea0003800000 */
.L_x_33:
[----:B------:R2:W-:Y:S01]  /*1f50*/  @P3 SYNCS.ARRIVE.TRANS64 RZ, [UR17], R2 ;  /* 0x00000002ffff39a7 */ /* 0x0005e20008000011 */
[----:B------:R-:W-:-:S04]  /*1f60*/  ULOP3.LUT UR5, UR21, 0x2, URZ, 0xfc, !UPT ;  /* 0x0000000215057892 */ /* 0x000fc8000f8efcff */
[----:B------:R-:W-:-:S09]  /*1f70*/  UISETP.NE.AND UP0, UPT, UR5, 0x2, UPT ;  /* 0x000000020500788c */ /* 0x000fd2000bf05270 */
[----:B------:R-:W-:Y:S05]  /*1f80*/  BRA.U UP0, `(.L_x_35) ;  /* 0x0000000100047547 */ /* 0x000fea000b800000 */
[----:B------:R-:W-:Y:S05]  /*1f90*/  BPT.TRAP 0x1 ;  /* 0x000000040000795c */ /* 0x000fea0000300000 */
.L_x_35:
[----:B------:R-:W-:Y:S04]  /*1fa0*/  BSSY.RECONVERGENT B0, `(.L_x_36) ;  /* 0x0000003000007945 */ /* 0x000fe80003800200 */
[----:B------:R-:W-:Y:S05]  /*1fb0*/  @!P2 BRA `(.L_x_37) ;  /* 0x000000000004a947 */ /* 0x000fea0003800000 */
[----:B------:R-:W-:Y:S05]  /*1fc0*/  BPT.TRAP 0x1 ;  /* 0x000000040000795c */ /* 0x000fea0000300000 */
.L_x_37:
[----:B------:R-:W-:Y:S05]  /*1fd0*/  BSYNC.RECONVERGENT B0 ;  /* 0x0000000000007941 */ /* 0x000fea0003800200 */
.L_x_36:
[----:B------:R-:W-:Y:S02]  /*1fe0*/  UIADD3 UR5, UPT, UPT, UR4, 0x1, URZ ;  /* 0x0000000104057890 */ /* 0x000fe4000fffe0ff */
[----:B------:R-:W-:Y:S02]  /*1ff0*/  UIADD3 UR14, UP1, UPT, UR26, 0x80, URZ ;  /* 0x000000801a0e7890 */ /* 0x000fe4000ff3e0ff */
[----:B------:R-:W-:Y:S02]  /*2000*/  UISETP.NE.AND UP0, UPT, UR5, 0x5, UPT ;  /* 0x000000050500788c */ /* 0x000fe4000bf05270 */
[----:B------:R-:W-:Y:S02]  /*2010*/  ULEA UR16, UR4, UR30, 0xb ;  /* 0x0000001e04107291 */ /* 0x000fe4000f8e58ff */
[----:B------:R-:W-:Y:S02]  /*2020*/  USEL UR8, URZ, 0x1, UP0 ;  /* 0x00000001ff087887 */ /* 0x000fe40008000000 */
[----:B------:R-:W-:-:S02]  /*2030*/  USEL UR6, UR5, URZ, UP0 ;  /* 0x000000ff05067287 */ /* 0x000fc40008000000 */
[----:B------:R-:W-:Y:S02]  /*2040*/  UIADD3 UR22, UP0, UPT, UR26, 0x180, URZ ;  /* 0x000001801a167890 */ /* 0x000fe4000ff1e0ff */
[----:B------:R-:W-:Y:S01]  /*2050*/  LOP3.LUT R12, R12, UR8, RZ, 0x3c, !PT ;  /* 0x000000080c0c7c12 */ /* 0x000fe2000f8e3cff */
[----:B------:R-:W-:Y:S02]  /*2060*/  ULEA UR8, UR4, UR13, 0xc ;  /* 0x0000000d04087291 */ /* 0x000fe4000f8e60ff */
[----:B------:R-:W-:Y:S01]  /*2070*/  ULEA UR5, UR6, UR13, 0x3 ;  /* 0x0000000d06057291 */ /* 0x000fe2000f8e18ff */
[----:B-1----:R-:W-:Y:S01]  /*2080*/  SHF.L.U32 R0, R12, 0x1f, RZ ;  /* 0x0000001f0c007819 */ /* 0x002fe200000006ff */
[----:B------:R-:W-:Y:S02]  /*2090*/  USHF.L.U32 UR18, UR7, 0x5, URZ ;  /* 0x0000000507127899 */ /* 0x000fe400080006ff */
[----:B------:R-:W-:Y:S02]  /*20a0*/  ULOP3.LUT UR17, UR17, 0xfefffff8, URZ, 0xc0, !UPT ;  /* 0xfefffff811117892 */ /* 0x000fe4000f8ec0ff */
[----:B------:R-:W-:-:S02]  /*20b0*/  UIADD3.X UR15, UPT, UPT, URZ, UR27, URZ, UP1, !UPT ;  /* 0x0000001bff0f7290 */ /* 0x000fc40008ffe4ff */
[----:B------:R-:W-:Y:S01]  /*20c0*/  UPRMT UR4, URZ, 0x5410, UR24 ;  /* 0x00005410ff047896 */ /* 0x000fe20008000018 */
[----:B------:R3:W4:Y:S01]  /*20d0*/  SYNCS.PHASECHK.TRANS64.TRYWAIT P0, [UR5+0x28], R0 ;  /* 0x00002800ff0075a7 */ /* 0x0007220008001105 */
[----:B------:R-:W-:Y:S02]  /*20e0*/  UIADD3 UR8, UPT, UPT, UR8, 0x8b00, URZ ;  /* 0x00008b0008087890 */ /* 0x000fe4000fffe0ff */
[----:B------:R-:W-:Y:S01]  /*20f0*/  UIADD3.X UR23, UPT, UPT, URZ, UR27, URZ, UP0, !UPT ;  /* 0x0000001bff177290 */ /* 0x000fe200087fe4ff */
[----:B------:R-:W-:Y:S01]  /*2100*/  UMOV UR32, 0x0 ;  /* 0x0000000000207882 */ /* 0x000fe20000000000 */
[----:B------:R-:W-:Y:S01]  /*2110*/  UMOV UR33, 0x10000000 ;  /* 0x1000000000217882 */ /* 0x000fe20000000000 */
[----:B------:R-:W-:Y:S01]  /*2120*/  UMOV UR19, UR35 ;  /* 0x0000002300137c82 */ /* 0x000fe20008000000 */
[----:B------:R-:W-:Y:S01]  /*2130*/  UMOV UR20, UR36 ;  /* 0x0000002400147c82 */ /* 0x000fe20008000000 */
[----:B------:R-:W-:Y:S01]  /*2140*/  UMOV UR12, UR36 ;  /* 0x00000024000c7c82 */ /* 0x000fe20008000000 */
[----:B------:R-:W-:Y:S01]  /*2150*/  UMOV UR9, UR17 ;  /* 0x0000001100097c82 */ /* 0x000fe20008000000 */
[----:B------:R-:W-:Y:S01]  /*2160*/  UMOV UR10, UR18 ;  /* 0x00000012000a7c82 */ /* 0x000fe20008000000 */
[----:B------:R1:W-:Y:S01]  /*2170*/  UTMALDG.3D.MULTICAST.2CTA [UR16], [UR14], UR4, desc[UR32] ;  /* 0x000020100e0073b4 */ /* 0x0003e20008211804 */
[----:B------:R-:W-:-:S04]  /*2180*/  UIADD3 UR7, UPT, UPT, UR7, 0x1, URZ ;  /* 0x0000000107077890 */ /* 0x000fc8000fffe0ff */
[----:B------:R-:W-:Y:S01]  /*2190*/  UISETP.NE.AND UP0, UPT, UR7, UR25, UPT ;  /* 0x000000190700728c */ /* 0x000fe2000bf05270 */
[----:B------:R3:W-:Y:S01]  /*21a0*/  UTMALDG.3D.2CTA [UR8], [UR22], desc[UR32] ;  /* 0x00002008160075b4 */ /* 0x0007e20008211000 */
[----:B-1----:R-:W-:-:S07]  /*21b0*/  UMOV UR4, UR6 ;  /* 0x0000000600047c82 */ /* 0x002fce0008000000 */
[----:B---3--:R-:W-:Y:S05]  /*21c0*/  BRA.U UP0, `(.L_x_38) ;  /* 0xfffffffd00487547 */ /* 0x008fea000b83ffff */
.L_x_32:
[C---:B------:R-:W-:Y:S01]  /*21d0*/  LEA R3, R11.reuse, UR13, 0x3 ;  /* 0x0000000d0b037c11 */ /* 0x040fe2000f8e18ff */
[----:B------:R-:W-:Y:S01]  /*21e0*/  NOP ;  /* 0x0000000000007918 */ /* 0x000fe20000000000 */
[----:B-1----:R-:W-:Y:S02]  /*21f0*/  SHF.L.U32 R0, R10, 0x1f, RZ ;  /* 0x0000001f0a007819 */ /* 0x002fe400000006ff */
[----:B------:R-:W-:Y:S02]  /*2200*/  LEA R5, R11, UR13, 0x4 ;  /* 0x0000000d0b057c11 */ /* 0x000fe4000f8e20ff */
[----:B--2-4-:R-:W1:Y:S02]  /*2210*/  SYNCS.PHASECHK.TRANS64.TRYWAIT P0, [R3+URZ+0xa0], R0 ;  /* 0x0000a000030075a7 */ /* 0x014e6400080011ff */
[----:B-1----:R-:W-:Y:S05]  /*2220*/  @!P0 BRA `(.L_x_39) ;  /* 0x0000007c00488947 */ /* 0x002fea0003800000 */
.L_x_147:
[----:B------:R-:W2:Y:S01]  /*2230*/  LDS.128 R4, [R5+0x130] ;  /* 0x0001300005047984 */ /* 0x000ea20000000c00 */
[----:B------:R-:W-:Y:S01]  /*2240*/  UISETP.GE.AND UP0, UPT, UR45, 0x1, UPT ;  /* 0x000000012d00788c */ /* 0x000fe2000bf06270 */
[----:B------:R-:W-:Y:S01]  /*2250*/  @!PT LDS RZ, [RZ] ;  /* 0x00000000fffff984 */ /* 0x000fe20000000800 */
[----:B------:R-:W-:Y:S01]  /*2260*/  @!PT LDS RZ, [RZ] ;  /* 0x00000000fffff984 */ /* 0x000fe20000000800 */
[----:B------:R-:W-:Y:S01]  /*2270*/  @!PT LDS RZ, [RZ] ;  /* 0x00000000fffff984 */ /* 0x000fe20000000800 */
[----:B------:R-:W-:Y:S01]  /*2280*/  @!PT LDS RZ, [RZ] ;  /* 0x00000000fffff984 */ /* 0x000fe20000000800 */
[----:B------:R3:W-:Y:S06]  /*2290*/  MEMBAR.ALL.CTA ;  /* 0x0000000000007992 */ /* 0x0007ec0000008000 */
[----:B---3--:R-:W3:Y:S01]  /*22a0*/  FENCE.VIEW.ASYNC.S ;  /* 0x00000000000073c6 */ /* 0x008ee20000000000 */
[----:B--2---:R-:W-:-:S13]  /*22b0*/  LOP3.LUT P0, RZ, R6, 0x1, RZ, 0xc0, !PT ;  /* 0x0000000106ff7812 */ /* 0x004fda000780c0ff */
[----:B---3--:R-:W-:Y:S01]  /*22c0*/  VOTEU.ANY UP1, P0 ;  /* 0x0000000000ff7886 */ /* 0x008fe20000020100 */
[----:B------:R-:W-:-:S13]  /*22d0*/  PLOP3.LUT P0, PT, PT, PT, UP1, 0x80, 0x8 ;  /* 0x000000000008781c */ /* 0x000fda0003f0f018 */
[----:B-1----:R-:W-:Y:S02]  /*22e0*/  @P0 LOP3.LUT R0, R5, 0xffff, RZ, 0xc0, !PT ;  /* 0x0000ffff05000812 */ /* 0x002fe400078ec0ff */
[----:B------:R-:W-:Y:S02]  /*22f0*/  @P0 MOV R2, R4 ;  /* 0x0000000400020202 */ /* 0x000fe40000000f00 */
[----:B------:R-:W-:Y:S01]  /*2300*/  @P0 R2UR UR5, R0 ;  /* 0x00000000000502ca */ /* 0x000fe200000e0000 */
[----:B------:R-:W-:Y:S01]  /*2310*/  VIADD R0, R3, 0xb0 ;  /* 0x000000b003007836 */ /* 0x000fe20000000000 */
[----:B------:R-:W-:Y:S02]  /*2320*/  @P0 SHF.R.U32.HI R4, RZ, 0x10, R5 ;  /* 0x00000010ff040819 */ /* 0x000fe40000011605 */
[----:B------:R-:W-:Y:S02]  /*2330*/  @P0 R2UR UR7, R2 ;  /* 0x00000000020702ca */ /* 0x000fe400000e0000 */
[----:B------:R-:W-:-:S02]  /*2340*/  PRMT R0, RZ, 0x654, R0 ;  /* 0x00000654ff007816 */ /* 0x000fc40000000000 */
[----:B------:R-:W-:Y:S02]  /*2350*/  @P0 R2UR UR4, R4 ;  /* 0x00000000040402ca */ /* 0x000fe400000e0000 */
[----:B------:R1:W-:Y:S03]  /*2360*/  SYNCS.ARRIVE.TRANS64.RED.A1T0 RZ, [R0+URZ], RZ ;  /* 0x000000ff00ff79a7 */ /* 0x0003e600081004ff */
[----:B------:R-:W-:-:S04]  /*2370*/  @UP1 UMOV UR31, UR5 ;  /* 0x00000005001f1c82 */ /* 0x000fc80008000000 */
[----:B------:R-:W-:-:S04]  /*2380*/  @UP1 UMOV UR37, UR7 ;  /* 0x0000000700251c82 */ /* 0x000fc80008000000 */
[----:B------:R-:W-:Y:S01]  /*2390*/  @UP1 UMOV UR36, UR4 ;  /* 0x0000000400241c82 */ /* 0x000fe20008000000 */
[----:B------:R-:W-:Y:S05]  /*23a0*/  BRA.U !UP0, `(.L_x_40) ;  /* 0x0000000108d47547 */ /* 0x000fea000b800000 */
[----:B------:R-:W2:Y:S01]  /*23b0*/  LDCU.128 UR16, c[0x0][0xb10] ;  /* 0x00016200ff1077ac */ /* 0x000ea20008000c00 */
[----:B------:R-:W3:Y:S01]  /*23c0*/  LDCU UR12, c[0x0][0xb20] ;  /* 0x00016400ff0c77ac */ /* 0x000ee20008000800 */
[----:B------:R-:W4:Y:S01]  /*23d0*/  LDCU UR20, c[0x0][0xb0c] ;  /* 0x00016180ff1477ac */ /* 0x000f220008000800 */
[----:B------:R-:W1:Y:S01]  /*23e0*/  LDCU.64 UR8, c[0x0][0xb28] ;  /* 0x00016500ff0877ac */ /* 0x000e620008000a00 */
[----:B------:R-:W-:Y:S02]  /*23f0*/  UISETP.NE.AND UP3, UPT, UR45, 0x1, UPT ;  /* 0x000000012d00788c */ /* 0x000fe4000bf65270 */
[----:B--2---:R-:W-:Y:S02]  /*2400*/  UIMAD.WIDE.U32 UR10, UR38, UR19, URZ ;  /* 0x00000013260a72a5 */ /* 0x004fe4000f8e00ff */
[----:B------:R-:W-:Y:S02]  /*2410*/  UIMAD.WIDE.U32 UR4, UR39, UR16, URZ ;  /* 0x00000010270472a5 */ /* 0x000fe4000f8e00ff */
[----:B------:R-:W-:-:S02]  /*2420*/  UISETP.NE.AND UP0, UPT, UR18, 0x1, UPT ;  /* 0x000000011200788c */ /* 0x000fc4000bf05270 */
[----:B------:R-:W-:Y:S01]  /*2430*/  UIMAD.WIDE.U32 UR22, UR31, UR19, URZ ;  /* 0x000000131f1672a5 */ /* 0x000fe2000f8e00ff */
[----:B------:R-:W-:Y:S02]  /*2440*/  UMOV UR10, UR11 ;  /* 0x0000000b000a7c82 */ /* 0x000fe40008000000 */
[----:B------:R-:W-:Y:S01]  /*2450*/  UMOV UR4, UR5 ;  /* 0x0000000500047c82 */ /* 0x000fe20008000000 */
[----:B---3--:R-:W-:Y:S02]  /*2460*/  USHF.R.U32.HI UR10, URZ, UR12, UR10 ;  /* 0x0000000cff0a7299 */ /* 0x008fe4000801160a */
[----:B----4-:R-:W-:Y:S02]  /*2470*/  UISETP.NE.AND UP2, UPT, UR20, 0x1, UPT ;  /* 0x000000011400788c */ /* 0x010fe4000bf45270 */
[----:B------:R-:W-:Y:S02]  /*2480*/  USHF.R.U32.HI UR4, URZ, UR17, UR4 ;  /* 0x00000011ff047299 */ /* 0x000fe40008011604 */
[----:B------:R-:W-:-:S02]  /*2490*/  USEL UR5, UR38, UR10, !UP0 ;  /* 0x0000000a26057287 */ /* 0x000fc4000c000000 */
[----:B------:R-:W-:Y:S02]  /*24a0*/  USEL UR7, UR39, UR4, !UP2 ;  /* 0x0000000427077287 */ /* 0x000fe4000d000000 */
[----:B-1----:R-:W-:Y:S01]  /*24b0*/  UIMAD.WIDE.U32 UR10, UR5, UR8, URZ ;  /* 0x00000008050a72a5 */ /* 0x002fe2000f8e00ff */
[----:B------:R-:W-:Y:S01]  /*24c0*/  UMOV UR4, UR23 ;  /* 0x0000001700047c82 */ /* 0x000fe20008000000 */
[----:B------:R-:W-:Y:S02]  /*24d0*/  UIMAD.WIDE.U32 UR14, UR37, UR16, URZ ;  /* 0x00000010250e72a5 */ /* 0x000fe4000f8e00ff */
[----:B------:R-:W-:-:S03]  /*24e0*/  UIMAD.WIDE.U32 UR22, UR7, UR8, URZ ;  /* 0x00000008071672a5 */ /* 0x000fc6000f8e00ff */
[----:B------:R-:W-:Y:S01]  /*24f0*/  UMOV UR10, UR11 ;  /* 0x0000000b000a7c82 */ /* 0x000fe20008000000 */
[----:B------:R-:W-:Y:S02]  /*2500*/  USHF.R.U32.HI UR4, URZ, UR12, UR4 ;  /* 0x0000000cff047299 */ /* 0x000fe40008011604 */
[----:B------:R-:W-:Y:S01]  /*2510*/  @UP3 USHF.R.U32.HI UR5, URZ, UR9, UR10 ;  /* 0x00000009ff053299 */ /* 0x000fe2000801160a */
[----:B------:R-:W-:Y:S01]  /*2520*/  UMOV UR14, UR15 ;  /* 0x0000000f000e7c82 */ /* 0x000fe20008000000 */
[----:B------:R-:W-:Y:S01]  /*2530*/  UMOV UR22, UR23 ;  /* 0x0000001700167c82 */ /* 0x000fe20008000000 */
[----:B------:R-:W-:Y:S02]  /*2540*/  USHF.R.U32.HI UR17, URZ, UR17, UR14 ;  /* 0x00000011ff117299 */ /* 0x000fe4000801160e */
[----:B------:R-:W-:Y:S02]  /*2550*/  USEL UR4, UR31, UR4, !UP0 ;  /* 0x000000041f047287 */ /* 0x000fe4000c000000 */
[----:B------:R-:W-:-:S02]  /*2560*/  @UP3 USHF.R.U32.HI UR7, URZ, UR9, UR22 ;  /* 0x00000009ff073299 */ /* 0x000fc40008011616 */
[----:B------:R-:W-:Y:S02]  /*2570*/  UIMAD UR10, UR45, UR5, URZ ;  /* 0x000000052d0a72a4 */ /* 0x000fe4000f8e02ff */
[----:B------:R-:W-:Y:S02]  /*2580*/  USEL UR5, UR37, UR17, !UP2 ;  /* 0x0000001125057287 */ /* 0x000fe4000d000000 */
[----:B------:R-:W-:Y:S02]  /*2590*/  UIMAD UR12, UR45, UR7, URZ ;  /* 0x000000072d0c72a4 */ /* 0x000fe4000f8e02ff */
[----:B------:R-:W-:Y:S02]  /*25a0*/  UISETP.GE.AND UP0, UPT, UR4, UR10, UPT ;  /* 0x0000000a0400728c */ /* 0x000fe4000bf06270 */
[----:B------:R-:W-:Y:S02]  /*25b0*/  UIMAD.WIDE.U32 UR10, UR4, UR8, URZ ;  /* 0x00000008040a72a5 */ /* 0x000fe4000f8e00ff */
[----:B------:R-:W-:-:S02]  /*25c0*/  UISETP.GE.OR UP0, UPT, UR5, UR12, UP0 ;  /* 0x0000000c0500728c */ /* 0x000fc40008706670 */
[----:B------:R-:W-:Y:S02]  /*25d0*/  UIMAD.WIDE.U32 UR14, UR5, UR8, URZ ;  /* 0x00000008050e72a5 */ /* 0x000fe4000f8e00ff */
[----:B------:R-:W-:Y:S01]  /*25e0*/  UIADD3 UR12, UPT, UPT, -UR5, URZ, URZ ;  /* 0x000000ff050c7290 */ /* 0x000fe2000fffe1ff */
[----:B------:R-:W-:Y:S01]  /*25f0*/  UMOV UR10, UR11 ;  /* 0x0000000b000a7c82 */ /* 0x000fe20008000000 */
[----:B------:R-:W-:Y:S02]  /*2600*/  UIADD3 UR11, UPT, UPT, -UR4, URZ, URZ ;  /* 0x000000ff040b7290 */ /* 0x000fe4000fffe1ff */
[----:B------:R-:W-:-:S03]  /*2610*/  USHF.R.U32.HI UR10, URZ, UR9, UR10 ;  /* 0x00000009ff0a7299 */ /* 0x000fc6000801160a */
[----:B------:R-:W-:Y:S01]  /*2620*/  @!UP0 UMOV UR8, UR15 ;  /* 0x0000000f00088c82 */ /* 0x000fe20008000000 */
[----:B------:R-:W-:Y:S02]  /*2630*/  UIMAD UR11, UR18, UR11, UR31 ;  /* 0x0000000b120b72a4 */ /* 0x000fe4000f8e021f */
[----:B------:R-:W-:Y:S02]  /*2640*/  USEL UR10, UR4, UR10, !UP3 ;  /* 0x0000000a040a7287 */ /* 0x000fe4000d800000 */
[----:B------:R-:W-:Y:S02]  /*2650*/  @!UP0 USHF.R.U32.HI UR8, URZ, UR9, UR8 ;  /* 0x00000009ff088299 */ /* 0x000fe40008011608 */
[----:B------:R-:W-:Y:S02]  /*2660*/  UIADD3 UR9, UPT, UPT, -UR10, URZ, URZ ;  /* 0x000000ff0a097290 */ /* 0x000fe4000fffe1ff */
[----:B------:R-:W-:Y:S02]  /*2670*/  @!UP0 USEL UR8, UR5, UR8, !UP3 ;  /* 0x0000000805088287 */ /* 0x000fe4000d800000 */
[----:B------:R-:W-:-:S02]  /*2680*/  UIMAD UR9, UR45, UR9, UR4 ;  /* 0x000000092d0972a4 */ /* 0x000fc4000f8e0204 */
[----:B------:R-:W-:Y:S02]  /*2690*/  @!UP0 UIADD3 UR10, UPT, UPT, UR10, -UR8, URZ ;  /* 0x800000080a0a8290 */ /* 0x000fe4000fffe0ff */
[----:B------:R-:W-:Y:S02]  /*26a0*/  @!UP0 UIMAD UR8, UR9, UR7, UR8 ;  /* 0x00000007090882a4 */ /* 0x000fe4000f8e0208 */
[----:B------:R-:W-:Y:S02]  /*26b0*/  @!UP0 UIMAD UR4, UR45, UR10, UR5 ;  /* 0x0000000a2d0482a4 */ /* 0x000fe4000f8e0205 */
[----:B------:R-:W-:Y:S02]  /*26c0*/  UIMAD UR7, UR20, UR12, UR37 ;  /* 0x0000000c140772a4 */ /* 0x000fe4000f8e0225 */
[----:B------:R-:W-:Y:S01]  /*26d0*/  UIMAD UR31, UR4, UR18, UR11 ;  /* 0x00000012041f72a4 */ /* 0x000fe2000f8e020b */
[----:B------:R-:W-:Y:S02]  /*26e0*/  @!UP0 UMOV UR5, UR8 ;  /* 0x0000000800058c82 */ /* 0x000fe40008000000 */
[----:B------:R-:W-:-:S12]  /*26f0*/  UIMAD UR37, UR5, UR20, UR7 ;  /* 0x00000014052572a4 */ /* 0x000fd8000f8e0207 */
.L_x_40:
[----:B------:R-:W2:Y:S02]  /*2700*/  LDCU UR4, c[0x0][0xb30] ;  /* 0x00016600ff0477ac */ /* 0x000ea40008000800 */
[----:B--2---:R-:W-:-:S09]  /*2710*/  UISETP.NE.AND UP0, UPT, UR4, 0x1, UPT ;  /* 0x000000010400788c */ /* 0x004fd2000bf05270 */
[----:B------:R-:W-:Y:S05]  /*2720*/  BRA.U UP0, `(.L_x_41) ;  /* 0x0000000100447547 */ /* 0x000fea000b800000 */
[----:B------:R-:W2:Y:S01]  /*2730*/  LDCU.128 UR16, c[0x0][0xb10] ;  /* 0x00016200ff1077ac */ /* 0x000ea20008000c00 */
[----:B------:R-:W3:Y:S01]  /*2740*/  LDCU UR10, c[0x0][0xb0c] ;  /* 0x00016180ff0a77ac */ /* 0x000ee20008000800 */
[----:B------:R-:W4:Y:S01]  /*2750*/  LDCU UR7, c[0x0][0xb20] ;  /* 0x00016400ff0777ac */ /* 0x000f220008000800 */
[----:B--2---:R-:W-:Y:S02]  /*2760*/  UIMAD.WIDE.U32 UR8, UR37, UR16, URZ ;  /* 0x00000010250872a5 */ /* 0x004fe4000f8e00ff */
[----:B------:R-:W-:Y:S02]  /*2770*/  UIMAD.WIDE.U32 UR4, UR31, UR19, URZ ;  /* 0x000000131f0472a5 */ /* 0x000fe4000f8e00ff */
[----:B---3--:R-:W-:Y:S02]  /*2780*/  UISETP.NE.AND UP2, UPT, UR10, 0x1, UPT ;  /* 0x000000010a00788c */ /* 0x008fe4000bf45270 */
[----:B------:R-:W-:Y:S01]  /*2790*/  UISETP.NE.AND UP0, UPT, UR18, 0x1, UPT ;  /* 0x000000011200788c */ /* 0x000fe2000bf05270 */
[----:B------:R-:W-:-:S02]  /*27a0*/  UMOV UR8, UR9 ;  /* 0x0000000900087c82 */ /* 0x000fc40008000000 */
[----:B------:R-:W-:Y:S01]  /*27b0*/  UMOV UR4, UR5 ;  /* 0x0000000500047c82 */ /* 0x000fe20008000000 */
[----:B------:R-:W-:Y:S02]  /*27c0*/  USHF.R.U32.HI UR17, URZ, UR17, UR8 ;  /* 0x00000011ff117299 */ /* 0x000fe40008011608 */
[----:B----4-:R-:W-:Y:S02]  /*27d0*/  USHF.R.U32.HI UR4, URZ, UR7, UR4 ;  /* 0x00000007ff047299 */ /* 0x010fe40008011604 */
[----:B------:R-:W-:Y:S02]  /*27e0*/  USEL UR5, UR37, UR17, !UP2 ;  /* 0x0000001125057287 */ /* 0x000fe4000d000000 */
[----:B------:R-:W-:-:S04]  /*27f0*/  USEL UR4, UR31, UR4, !UP0 ;  /* 0x000000041f047287 */ /* 0x000fc8000c000000 */
[----:B------:R-:W-:Y:S02]  /*2800*/  UIADD3 UR7, UPT, UPT, UR5, -UR4, URZ ;  /* 0x8000000405077290 */ /* 0x000fe4000fffe0ff */
[----:B------:R-:W-:Y:S02]  /*2810*/  UIADD3 UR4, UPT, UPT, -UR5, UR4, URZ ;  /* 0x0000000405047290 */ /* 0x000fe4000fffe1ff */
[----:B------:R-:W-:Y:S02]  /*2820*/  UIMAD UR31, UR7, UR18, UR31 ;  /* 0x00000012071f72a4 */ /* 0x000fe4000f8e021f */
[----:B------:R-:W-:-:S12]  /*2830*/  UIMAD UR37, UR4, UR10, UR37 ;  /* 0x0000000a042572a4 */ /* 0x000fd8000f8e0225 */
.L_x_41:
[----:B------:R-:W-:Y:S01]  /*2840*/  VIADD R11, R11, 0x1 ;  /* 0x000000010b0b7836 */ /* 0x000fe20000000000 */
[----:B------:R-:W-:Y:S01]  /*2850*/  R2UR UR4, R88 ;  /* 0x00000000580472ca */ /* 0x000fe200000e0000 */
[----:B------:R-:W-:Y:S01]  /*2860*/  UIADD3 UR32, UPT, UPT, UR31, UR59, URZ ;  /* 0x0000003b1f207290 */ /* 0x000fe2000fffe0ff */
[----:B------:R-:W-:Y:S02]  /*2870*/  PLOP3.LUT P1, PT, PT, PT, PT, 0x80, 0x8 ;  /* 0x000000000008781c */ /* 0x000fe40003f2f070 */
[----:B------:R-:W-:-:S04]  /*2880*/  ISETP.NE.AND P0, PT, R11, 0x2, PT ;  /* 0x000000020b00780c */ /* 0x000fc80003f05270 */
[----:B------:R-:W-:Y:S02]  /*2890*/  SEL R3, RZ, 0x1, P0 ;  /* 0x00000001ff037807 */ /* 0x000fe40000000000 */
[----:B------:R-:W-:Y:S02]  /*28a0*/  SEL R11, R11, RZ, P0 ;  /* 0x000000ff0b0b7207 */ /* 0x000fe40000000000 */
[----:B------:R-:W-:Y:S01]  /*28b0*/  LOP3.LUT R10, R10, R3, RZ, 0x3c, !PT ;  /* 0x000000030a0a7212 */ /* 0x000fe200078e3cff */
[----:B------:R-:W-:Y:S01]  /*28c0*/  UIADD3 UR20, UPT, UPT, UR37, UR4, URZ ;  /* 0x0000000425147290 */ /* 0x000fe2000fffe0ff */
[----:B------:R-:W-:Y:S11]  /*28d0*/  BRA.U UP1, `(.L_x_42) ;  /* 0xfffffff101447547 */ /* 0x000ff6000b83ffff */
[----:B------:R-:W-:Y:S01]  /*28e0*/  UIADD3 UR13, UPT, UPT, UR13, 0x28, URZ ;  /* 0x000000280d0d7890 */ /* 0x000fe2000fffe0ff */
[----:B------:R-:W-:-:S03]  /*28f0*/  SHF.L.U32 R3, R12, 0x1f, RZ ;  /* 0x0000001f0c037819 */ /* 0x000fc600000006ff */
[----:B------:R-:W-:-:S09]  /*2900*/  ULEA UR4, UR6, UR13, 0x3 ;  /* 0x0000000d06047291 */ /* 0x000fd2000f8e18ff */
[----:B------:R-:W2:Y:S02]  /*2910*/  SYNCS.PHASECHK.TRANS64.TRYWAIT P0, [UR4], R3 ;  /* 0x00000003ff0075a7 */ /* 0x000ea40008001104 */
[----:B--2---:R-:W-:Y:S05]  /*2920*/  @!P0 BRA `(.L_x_43) ;  /* 0x00000074009c8947 */ /* 0x004fea0003800000 */
.L_x_149:
[----:B------:R-:W-:-:S04]  /*2930*/  UIADD3 UR4, UPT, UPT, UR6, 0x1, URZ ;  /* 0x0000000106047890 */ /* 0x000fc8000fffe0ff */
[----:B------:R-:W-:-:S04]  /*2940*/  UISETP.NE.AND UP0, UPT, UR4, 0x5, UPT ;  /* 0x000000050400788c */ /* 0x000fc8000bf05270 */
[----:B------:R-:W-:Y:S02]  /*2950*/  USEL UR6, URZ, 0x1, UP0 ;  /* 0x00000001ff067887 */ /* 0x000fe40008000000 */
[----:B------:R-:W-:-:S04]  /*2960*/  USEL UR4, UR4, URZ, UP0 ;  /* 0x000000ff04047287 */ /* 0x000fc80008000000 */
[----:B------:R-:W-:Y:S01]  /*2970*/  ULEA UR5, UR4, UR13, 0x3 ;  /* 0x0000000d04057291 */ /* 0x000fe2000f8e18ff */
[----:B------:R-:W-:-:S04]  /*2980*/  LOP3.LUT R2, R12, UR6, RZ, 0x3c, !PT ;  /* 0x000000060c027c12 */ /* 0x000fc8000f8e3cff */
[----:B-1----:R-:W-:-:S04]  /*2990*/  SHF.L.U32 R3, R2, 0x1f, RZ ;  /* 0x0000001f02037819 */ /* 0x002fc800000006ff */
[----:B------:R-:W1:Y:S02]  /*29a0*/  SYNCS.PHASECHK.TRANS64.TRYWAIT P0, [UR5], R3 ;  /* 0x00000003ff0075a7 */ /* 0x000e640008001105 */
[----:B-1----:R-:W-:Y:S05]  /*29b0*/  @!P0 BRA `(.L_x_44) ;  /* 0x0000007400908947 */ /* 0x002fea0003800000 */
.L_x_151:
        /* <DEDUP_REMOVED lines=9> */
.L_x_153:
        /* <DEDUP_REMOVED lines=9> */
.L_x_155:
[----:B------:R-:W-:-:S04]  /*2ae0*/  UIADD3 UR4, UPT, UPT, UR4, 0x1, URZ ;  /* 0x0000000104047890 */ /* 0x000fc8000fffe0ff */
[----:B------:R-:W-:-:S04]  /*2af0*/  UISETP.NE.AND UP0, UPT, UR4, 0x5, UPT ;  /* 0x000000050400788c */ /* 0x000fc8000bf05270 */
[----:B------:R-:W-:Y:S02]  /*2b00*/  USEL UR5, URZ, 0x1, UP0 ;  /* 0x00000001ff057887 */ /* 0x000fe40008000000 */
[----:B------:R-:W-:-:S04]  /*2b10*/  USEL UR4, UR4, URZ, UP0 ;  /* 0x000000ff04047287 */ /* 0x000fc80008000000 */
[----:B------:R-:W-:Y:S01]  /*2b20*/  ULEA UR4, UR4, UR13, 0x3 ;  /* 0x0000000d04047291 */ /* 0x000fe2000f8e18ff */
[----:B-1----:R-:W-:-:S04]  /*2b30*/  LOP3.LUT R3, R2, UR5, RZ, 0x3c, !PT ;  /* 0x0000000502037c12 */ /* 0x002fc8000f8e3cff */
[----:B------:R-:W-:Y:S01]  /*2b40*/  SHF.L.U32 R3, R3, 0x1f, RZ ;  /* 0x0000001f03037819 */ /* 0x000fe200000006ff */
[----:B------:R-:W-:-:S07]  /*2b50*/  IMAD.U32 R0, RZ, RZ, UR4 ;  /* 0x00000004ff007e24 */ /* 0x000fce000f8e00ff */
.L_x_47:
[----:B-1----:R1:W2:Y:S02]  /*2b60*/  SYNCS.PHASECHK.TRANS64.TRYWAIT P0, [R0+URZ], R3 ;  /* 0x00000003000075a7 */ /* 0x0022a400080011ff */
[----:B--2---:R-:W-:Y:S05]  /*2b70*/  @!P0 NANOSLEEP.SYNCS 0x989680 ;  /* 0x009896800000895d */ /* 0x004fea0003900000 */
[----:B------:R-:W2:Y:S02]  /*2b80*/  @!P0 SYNCS.PHASECHK.TRANS64 P0, [R0+URZ], R3 ;  /* 0x00000003000085a7 */ /* 0x000ea400080010ff */
[----:B--2---:R-:W-:Y:S05]  /*2b90*/  @P0 EXIT ;  /* 0x000000000000094d */ /* 0x004fea0003800000 */
[----:B------:R-:W-:Y:S05]  /*2ba0*/  BRA `(.L_x_47) ;  /* 0xfffffffc00ec7947 */ /* 0x000fea000383ffff */
.L_x_22:
[----:B------:R-:W-:-:S04]  /*2bb0*/  UISETP.NE.AND UP0, UPT, UR58, URZ, UPT ;  /* 0x000000ff3a00728c */ /* 0x000fc8000bf05270 */
[----:B------:R-:W-:-:S09]  /*2bc0*/  UISETP.NE.OR UP0, UPT, UR13, 0x1, UP0 ;  /* 0x000000010d00788c */ /* 0x000fd20008705670 */
[----:B------:R-:W-:Y:S05]  /*2bd0*/  BRA.U UP0, `(.L_x_48) ;  /* 0x0000000500487547 */ /* 0x000fea000b800000 */
[----:B------:R-:W-:Y:S01]  /*2be0*/  ISETP.GE.U32.AND P2, PT, R0, 0x4, PT ;  /* 0x000000040000780c */ /* 0x000fe20003f46070 */
[----:B------:R-:W-:Y:S01]  /*2bf0*/  IMAD.MOV.U32 R12, RZ, RZ, 0x1 ;  /* 0x00000001ff0c7424 */ /* 0x000fe200078e00ff */
[----:B------:R-:W-:Y:S02]  /*2c00*/  CS2R R10, SRZ ;  /* 0x00000000000a7805 */ /* 0x000fe4000001ff00 */
[----:B------:R-:W-:Y:S01]  /*2c10*/  CS2R R8, SRZ ;  /* 0x0000000000087805 */ /* 0x000fe2000001ff00 */
[----:B------:R-:W-:Y:S01]  /*2c20*/  UMOV UR4, 0x400 ;  /* 0x0000040000047882 */ /* 0x000fe20000000000 */
[----:B------:R-:W-:Y:S01]  /*2c30*/  UMOV UR5, URZ ;  /* 0x000000ff00057c82 */ /* 0x000fe20008000000 */
[----:B------:R-:W-:-:S12]  /*2c40*/  ULEA UR6, UR58, UR4, 0x18 ;  /* 0x000000043a067291 */ /* 0x000fd8000f8ec0ff */
.L_x_52:
[----:B------:R-:W-:Y:S02]  /*2c50*/  LEA R2, R8, UR6, 0x3 ;  /* 0x0000000608027c11 */ /* 0x000fe4000f8e18ff */
[----:B------:R-:W-:-:S03]  /*2c60*/  SHF.L.U32 R5, R9, 0x1f, RZ ;  /* 0x0000001f09057819 */ /* 0x000fc600000006ff */
[----:B------:R-:W-:Y:S01]  /*2c70*/  VIADD R4, R2, 0x110 ;  /* 0x0000011002047836 */ /* 0x000fe20000000000 */
[----:B------:R-:W1:Y:S02]  /*2c80*/  SYNCS.PHASECHK.TRANS64.TRYWAIT P0, [R2+URZ+0x100], R5 ;  /* 0x00010005020075a7 */ /* 0x000e6400080011ff */
[----:B-1----:R-:W-:Y:S05]  /*2c90*/  @!P0 BRA `(.L_x_49) ;  /* 0x0000007400208947 */ /* 0x002fea0003800000 */
.L_x_156:
[----:B------:R-:W-:Y:S01]  /*2ca0*/  ULEA UR4, UR5, UR6, 0x3 ;  /* 0x0000000605047291 */ /* 0x000fe2000f8e18ff */
[----:B------:R-:W-:Y:S02]  /*2cb0*/  PRMT R4, RZ, 0x654, R4 ;  /* 0x00000654ff047816 */ /* 0x000fe40000000004 */
[----:B-1----:R-:W-:Y:S01]  /*2cc0*/  SHF.L.U32 R5, R12, 0x1f, RZ ;  /* 0x0000001f0c057819 */ /* 0x002fe200000006ff */
[----:B------:R-:W-:Y:S01]  /*2cd0*/  UIADD3 UR7, UPT, UPT, UR4, 0xa0, URZ ;  /* 0x000000a004077890 */ /* 0x000fe2000fffe0ff */
[----:B------:R1:W-:Y:S05]  /*2ce0*/  SYNCS.ARRIVE.TRANS64.RED.A1T0 RZ, [R4+URZ], RZ ;  /* 0x000000ff04ff79a7 */ /* 0x0003ea00081004ff */
[----:B------:R-:W-:Y:S01]  /*2cf0*/  IMAD.U32 R7, RZ, RZ, UR7 ;  /* 0x00000007ff077e24 */ /* 0x000fe2000f8e00ff */
[----:B------:R-:W2:Y:S04]  /*2d00*/  SYNCS.PHASECHK.TRANS64.TRYWAIT P0, [UR4+0xb0], R5 ;  /* 0x0000b005ff0075a7 */ /* 0x000ea80008001104 */
[----:B------:R-:W-:Y:S01]  /*2d10*/  PRMT R6, R0, 0x654, R7 ;  /* 0x0000065400067816 */ /* 0x000fe20000000007 */
[----:B-1----:R-:W-:Y:S01]  /*2d20*/  @!P2 IMAD.MOV.U32 R4, RZ, RZ, 0x10 ;  /* 0x00000010ff04a424 */ /* 0x002fe200078e00ff */
[----:B--2---:R-:W-:Y:S06]  /*2d30*/  @!P0 BRA `(.L_x_50) ;  /* 0x00000074000c8947 */ /* 0x004fec0003800000 */
.L_x_158:
[----:B------:R-:W-:Y:S01]  /*2d40*/  ULEA UR8, UR5, UR6, 0x4 ;  /* 0x0000000605087291 */ /* 0x000fe2000f8e20ff */
[----:B------:R-:W-:Y:S01]  /*2d50*/  SEL R3, R6, R3, !P2 ;  /* 0x0000000306037207 */ /* 0x000fe20005000000 */
[----:B------:R-:W-:Y:S01]  /*2d60*/  UIADD3 UR9, UPT, UPT, UR4, 0xa0, URZ ;  /* 0x000000a004097890 */ /* 0x000fe2000fffe0ff */
[----:B-1----:R-:W-:Y:S01]  /*2d70*/  LEA R2, R11, UR6, 0x3 ;  /* 0x000000060b027c11 */ /* 0x002fe2000f8e18ff */
[----:B------:R-:W-:Y:S01]  /*2d80*/  UIADD3 UR8, UPT, UPT, UR8, 0x130, URZ ;  /* 0x0000013008087890 */ /* 0x000fe2000fffe0ff */
[----:B------:R-:W-:Y:S01]  /*2d90*/  SHF.L.U32 R5, R10, 0x1f, RZ ;  /* 0x0000001f0a057819 */ /* 0x000fe200000006ff */
[----:B------:R1:W-:Y:S01]  /*2da0*/  @!P2 SYNCS.ARRIVE.TRANS64.RED RZ, [R3+URZ], R4 ;  /* 0x0000000403ffa9a7 */ /* 0x0003e200080004ff */
[----:B------:R-:W-:Y:S01]  /*2db0*/  UIADD3 UR4, UPT, UPT, UR5, 0x1, URZ ;  /* 0x0000000105047890 */ /* 0x000fe2000fffe0ff */
[----:B------:R-:W-:-:S03]  /*2dc0*/  VIADD R8, R8, 0x1 ;  /* 0x0000000108087836 */ /* 0x000fc60000000000 */
[----:B------:R-:W-:Y:S02]  /*2dd0*/  UISETP.NE.AND UP0, UPT, UR4, 0x2, UPT ;  /* 0x000000020400788c */ /* 0x000fe4000bf05270 */
[----:B------:R-:W-:Y:S06]  /*2de0*/  UGETNEXTWORKID.BROADCAST [UR8], [UR9] ;  /* 0x00000000080073ca */ /* 0x000fec0008000100 */
[----:B------:R-:W-:Y:S01]  /*2df0*/  USEL UR7, URZ, 0x1, UP0 ;  /* 0x00000001ff077887 */ /* 0x000fe20008000000 */
[----:B------:R-:W-:Y:S01]  /*2e00*/  ISETP.NE.AND P0, PT, R8, 0x2, PT ;  /* 0x000000020800780c */ /* 0x000fe20003f05270 */
[----:B------:R-:W-:Y:S01]  /*2e10*/  USEL UR5, UR4, URZ, UP0 ;  /* 0x000000ff04057287 */ /* 0x000fe20008000000 */
[----:B------:R-:W2:Y:S03]  /*2e20*/  SYNCS.PHASECHK.TRANS64.TRYWAIT P1, [R2+URZ+0xa0], R5 ;  /* 0x0000a005020075a7 */ /* 0x000ea600080211ff */
[----:B------:R-:W-:Y:S01]  /*2e30*/  LOP3.LUT R12, R12, UR7, RZ, 0x3c, !PT ;  /* 0x000000070c0c7c12 */ /* 0x000fe2000f8e3cff */
[----:B-12---:R-:W-:Y:S07]  /*2e40*/  @!P1 BRA `(.L_x_51) ;  /* 0x0000007000e09947 */ /* 0x006fee0003800000 */
.L_x_159:
[C---:B------:R-:W-:Y:S01]  /*2e50*/  LEA R4, R11.reuse, UR6, 0x4 ;  /* 0x000000060b047c11 */ /* 0x040fe2000f8e20ff */
[----:B-1----:R-:W-:Y:S01]  /*2e60*/  VIADD R2, R2, 0xb0 ;  /* 0x000000b002027836 */ /* 0x002fe20000000000 */
[----:B------:R-:W-:Y:S01]  /*2e70*/  SEL R8, R8, RZ, P0 ;  /* 0x000000ff08087207 */ /* 0x000fe20000000000 */
[----:B------:R-:W-:-:S03]  /*2e80*/  VIADD R11, R11, 0x1 ;  /* 0x000000010b0b7836 */ /* 0x000fc60000000000 */
[----:B------:R-:W1:Y:S01]  /*2e90*/  LDS.128 R4, [R4+0x130] ;  /* 0x0001300004047984 */ /* 0x000e620000000c00 */
[----:B------:R-:W-:Y:S02]  /*2ea0*/  PRMT R2, RZ, 0x654, R2 ;  /* 0x00000654ff027816 */ /* 0x000fe40000000002 */
[C---:B------:R-:W-:Y:S01]  /*2eb0*/  ISETP.NE.AND P1, PT, R11.reuse, 0x2, PT ;  /* 0x000000020b00780c */ /* 0x040fe20003f25270 */
[----:B------:R-:W-:Y:S01]  /*2ec0*/  @!PT LDS RZ, [RZ] ;  /* 0x00000000fffff984 */ /* 0x000fe20000000800 */
[----:B------:R-:W-:Y:S01]  /*2ed0*/  @!PT LDS RZ, [RZ] ;  /* 0x00000000fffff984 */ /* 0x000fe20000000800 */
[----:B------:R-:W-:Y:S01]  /*2ee0*/  @!PT LDS RZ, [RZ] ;  /* 0x00000000fffff984 */ /* 0x000fe20000000800 */
[----:B------:R-:W-:Y:S01]  /*2ef0*/  @!PT LDS RZ, [RZ] ;  /* 0x00000000fffff984 */ /* 0x000fe20000000800 */
[----:B------:R2:W-:Y:S06]  /*2f00*/  MEMBAR.ALL.CTA ;  /* 0x0000000000007992 */ /* 0x0005ec0000008000 */
[----:B--2---:R-:W2:Y:S01]  /*2f10*/  FENCE.VIEW.ASYNC.S ;  /* 0x00000000000073c6 */ /* 0x004ea20000000000 */
[----:B------:R-:W-:Y:S01]  /*2f20*/  SEL R11, R11, RZ, P1 ;  /* 0x000000ff0b0b7207 */ /* 0x000fe20000800000 */
[----:B--2---:R2:W-:Y:S01]  /*2f30*/  SYNCS.ARRIVE.TRANS64.RED.A1T0 RZ, [R2+URZ], RZ ;  /* 0x000000ff02ff79a7 */ /* 0x0045e200081004ff */
[----:B-1----:R-:W-:-:S02]  /*2f40*/  LOP3.LUT P3, RZ, R6, 0x1, RZ, 0xc0, !PT ;  /* 0x0000000106ff7812 */ /* 0x002fc4000786c0ff */
[----:B------:R-:W-:-:S04]  /*2f50*/  SEL R5, RZ, 0x1, P1 ;  /* 0x00000001ff057807 */ /* 0x000fc80000800000 */
[----:B------:R-:W-:Y:S02]  /*2f60*/  LOP3.LUT R10, R10, R5, RZ, 0x3c, !PT ;  /* 0x000000050a0a7212 */ /* 0x000fe400078e3cff */
[----:B--2---:R-:W-:-:S04]  /*2f70*/  SEL R2, RZ, 0x1, P0 ;  /* 0x00000001ff027807 */ /* 0x004fc80000000000 */
[----:B------:R-:W-:Y:S01]  /*2f80*/  LOP3.LUT R9, R9, R2, RZ, 0x3c, !PT ;  /* 0x0000000209097212 */ /* 0x000fe200078e3cff */
[----:B------:R-:W-:Y:S06]  /*2f90*/  @P3 BRA `(.L_x_52) ;  /* 0xfffffffc002c3947 */ /* 0x000fec000383ffff */
[----:B------:R-:W-:Y:S01]  /*2fa0*/  ULEA UR4, UR5, UR6, 0x3 ;  /* 0x0000000605047291 */ /* 0x000fe2000f8e18ff */
[----:B------:R-:W-:-:S08]  /*2fb0*/  SHF.L.U32 R3, R12, 0x1f, RZ ;  /* 0x0000001f0c037819 */ /* 0x000fd000000006ff */
[----:B------:R-:W1:Y:S02]  /*2fc0*/  SYNCS.PHASECHK.TRANS64 P0, [UR4+0xb0], R3 ;  /* 0x0000b003ff0075a7 */ /* 0x000e640008001004 */
[----:B-1----:R-:W-:Y:S05]  /*2fd0*/  @P0 BRA `(.L_x_53) ;  /* 0x0000000000080947 */ /* 0x002fea0003800000 */
[----:B------:R-:W1:Y:S02]  /*2fe0*/  SYNCS.PHASECHK.TRANS64.TRYWAIT P0, [UR4+0xb0], R3 ;  /* 0x0000b003ff0075a7 */ /* 0x000e640008001104 */
[----:B-1----:R-:W-:Y:S05]  /*2ff0*/  @!P0 BRA `(.L_x_54) ;  /* 0x0000007000888947 */ /* 0x002fea0003800000 */
.L_x_53:
[----:B------:R-:W-:-:S04]  /*3000*/  UIADD3 UR7, UPT, UPT, UR5, 0x1, URZ ;  /* 0x0000000105077890 */ /* 0x000fc8000fffe0ff */
[----:B------:R-:W-:-:S04]  /*3010*/  UISETP.NE.AND UP0, UPT, UR7, 0x2, UPT ;  /* 0x000000020700788c */ /* 0x000fc8000bf05270 */
[----:B------:R-:W-:Y:S02]  /*3020*/  USEL UR8, URZ, 0x1, UP0 ;  /* 0x00000001ff087887 */ /* 0x000fe40008000000 */
[----:B------:R-:W-:-:S04]  /*3030*/  USEL UR7, UR7, URZ, UP0 ;  /* 0x000000ff07077287 */ /* 0x000fc80008000000 */
[----:B------:R-:W-:Y:S01]  /*3040*/  ULEA UR7, UR7, UR6, 0x3 ;  /* 0x0000000607077291 */ /* 0x000fe2000f8e18ff */
[----:B-1----:R-:W-:-:S04]  /*3050*/  LOP3.LUT R3, R12, UR8, RZ, 0x3c, !PT ;  /* 0x000000080c037c12 */ /* 0x002fc8000f8e3cff */
[----:B------:R-:W-:-:S04]  /*3060*/  SHF.L.U32 R0, R3, 0x1f, RZ ;  /* 0x0000001f03007819 */ /* 0x000fc800000006ff */
[----:B------:R-:W1:Y:S02]  /*3070*/  SYNCS.PHASECHK.TRANS64 P0, [UR7+0xb0], R0 ;  /* 0x0000b000ff0075a7 */ /* 0x000e640008001007 */
[----:B-1----:R-:W-:Y:S05]  /*3080*/  @P0 EXIT ;  /* 0x000000000000094d */ /* 0x002fea0003800000 */
[----:B------:R-:W-:Y:S02]  /*3090*/  SHF.L.U32 R3, R3, 0x1f, RZ ;  /* 0x0000001f03037819 */ /* 0x000fe400000006ff */
[----:B------:R-:W-:-:S07]  /*30a0*/  MOV R0, UR7 ;  /* 0x0000000700007c02 */ /* 0x000fce0008000f00 */
.L_x_55:
[----:B-1----:R1:W2:Y:S02]  /*30b0*/  SYNCS.PHASECHK.TRANS64.TRYWAIT P0, [R0+URZ+0xb0], R3 ;  /* 0x0000b003000075a7 */ /* 0x0022a400080011ff */
[----:B--2---:R-:W-:Y:S05]  /*30c0*/  @!P0 NANOSLEEP.SYNCS 0x989680 ;  /* 0x009896800000895d */ /* 0x004fea0003900000 */
[----:B------:R-:W2:Y:S02]  /*30d0*/  @!P0 SYNCS.PHASECHK.TRANS64 P0, [R0+URZ+0xb0], R3 ;  /* 0x0000b003000085a7 */ /* 0x000ea400080010ff */
[----:B--2---:R-:W-:Y:S05]  /*30e0*/  @P0 EXIT ;  /* 0x000000000000094d */ /* 0x004fea0003800000 */
[----:B------:R-:W-:Y:S05]  /*30f0*/  BRA `(.L_x_55) ;  /* 0xfffffffc00ec7947 */ /* 0x000fea000383ffff */
.L_x_48:
[----:B------:R-:W-:Y:S05]  /*3100*/  BRA.U UP4, `(.L_x_56) ;  /* 0x0000001104847547 */ /* 0x000fea000b800000 */
[----:B------:R-:W-:Y:S01]  /*3110*/  UMOV UR4, 0x40 ;  /* 0x0000004000047882 */ /* 0x000fe20000000000 */
[----:B------:R-:W-:Y:S01]  /*3120*/  NOP ;  /* 0x0000000000007918 */ /* 0x000fe20000000000 */
[----:B------:R-:W-:Y:S01]  /*3130*/  ULEA UR5, UR58, UR4, 0x18 ;  /* 0x000000043a057291 */ /* 0x000fe2000f8ec0ff */
[----:B------:R-:W-:Y:S02]  /*3140*/  UMOV UR6, 0x400 ;  /* 0x0000040000067882 */ /* 0x000fe40000000000 */
[----:B------:R-:W-:-:S06]  /*3150*/  ULEA UR6, UR58, UR6, 0x18 ;  /* 0x000000063a067291 */ /* 0x000fcc000f8ec0ff */
[----:B------:R-:W1:Y:S02]  /*3160*/  LDS.U8 R0, [UR5+0x1c] ;  /* 0x00001c05ff007984 */ /* 0x000e640008000000 */
[----:B-1----:R-:W-:-:S13]  /*3170*/  ISETP.NE.AND P0, PT, R0, RZ, PT ;  /* 0x000000ff0000720c */ /* 0x002fda0003f05270 */
[----:B------:R-:W-:Y:S05]  /*3180*/  @P0 BRA `(.L_x_57) ;  /* 0x0000000400080947 */ /* 0x000fea0003800000 */
[----:B------:R-:W-:Y:S02]  /*3190*/  UISETP.NE.U32.AND UP1, UPT, UR27, 0x1, UPT ;  /* 0x000000011b00788c */ /* 0x000fe4000bf25070 */
[----:B------:R-:W-:-:S07]  /*31a0*/  UIADD3 UR7, UPT, UPT, UR5, 0x8, URZ ;  /* 0x0000000805077890 */ /* 0x000fce000fffe0ff */
[----:B------:R-:W-:Y:S05]  /*31b0*/  BRA.U !UP1, `(.L_x_58) ;  /* 0x00000001099c7547 */ /* 0x000fea000b800000 */
[----:B------:R-:W-:Y:S01]  /*31c0*/  ELECT P0, URZ, PT ;  /* 0x0000000000ff782f */ /* 0x000fe20003800000 */
[----:B------:R-:W-:-:S12]  /*31d0*/  BSSY B0, `(.L_x_58) ;  /* 0x0000025000007945 */ /* 0x000fd80003800000 */
[----:B------:R-:W-:Y:S05]  /*31e0*/  @!P0 BRA `(.L_x_59) ;  /* 0x00000000008c8947 */ /* 0x000fea0003800000 */
[----:B------:R-:W-:-:S05]  /*31f0*/  UMOV UR4, 0x10 ;  /* 0x0000001000047882 */ /* 0x000fca0000000000 */
[----:B------:R-:W-:Y:S04]  /*3200*/  DEPBAR.LE SB1, 0x36 ;  /* 0x00009d800000791a */ /* 0x000fe80000000000 */
[----:B------:R-:W1:Y:S02]  /*3210*/  UTCATOMSWS.2CTA.FIND_AND_SET.ALIGN UP0, UR4, UR4 ;  /* 0x00000004000475e3 */ /* 0x000e640008200800 */
[----:B-1----:R-:W-:Y:S01]  /*3220*/  MOV R11, UR4 ;  /* 0x00000004000b7c02 */ /* 0x002fe20008000f00 */
[----:B------:R-:W-:Y:S06]  /*3230*/  BRA.U UP0, `(.L_x_60) ;  /* 0x0000000100187547 */ /* 0x000fec000b800000 */
.L_x_61:
[----:B------:R-:W-:Y:S05]  /*3240*/  NANOSLEEP 0x64 ;  /* 0x000000640000795d */ /* 0x000fea0003800000 */
[----:B------:R-:W-:-:S05]  /*3250*/  UMOV UR4, 0x10 ;  /* 0x0000001000047882 */ /* 0x000fca0000000000 */
[----:B------:R-:W-:Y:S04]  /*3260*/  DEPBAR.LE SB1, 0x36 ;  /* 0x00009d800000791a */ /* 0x000fe80000000000 */
[----:B------:R-:W1:Y:S02]  /*3270*/  UTCATOMSWS.2CTA.FIND_AND_SET.ALIGN UP0, UR4, UR4 ;  /* 0x00000004000475e3 */ /* 0x000e640008200800 */
[----:B-1----:R-:W-:Y:S01]  /*3280*/  MOV R11, UR4 ;  /* 0x00000004000b7c02 */ /* 0x002fe20008000f00 */
[----:B------:R-:W-:Y:S05]  /*3290*/  BRA.U !UP0, `(.L_x_61) ;  /* 0xfffffffd08e87547 */ /* 0x000fea000b83ffff */
.L_x_60:
[----:B------:R-:W1:Y:S01]  /*32a0*/  LDS R7, [UR5+0x10] ;  /* 0x00001005ff077984 */ /* 0x000e620008000800 */
[----:B------:R-:W-:Y:S01]  /*32b0*/  IMAD.U32 R5, RZ, RZ, UR6 ;  /* 0x00000006ff057e24 */ /* 0x000fe2000f8e00ff */
[----:B------:R-:W-:-:S03]  /*32c0*/  MOV R4, UR29 ;  /* 0x0000001d00047c02 */ /* 0x000fc60008000f00 */
[----:B------:R-:W-:Y:S01]  /*32d0*/  VIADD R5, R5, 0x150 ;  /* 0x0000015005057836 */ /* 0x000fe20000000000 */
[----:B-1----:R-:W-:-:S04]  /*32e0*/  SHF.L.U32 R7, R7, 0x1f, RZ ;  /* 0x0000001f07077819 */ /* 0x002fc800000006ff */
[----:B------:R-:W1:Y:S02]  /*32f0*/  SYNCS.PHASECHK.TRANS64.TRYWAIT P0, [UR5+0x8], R7 ;  /* 0x00000807ff0075a7 */ /* 0x000e640008001105 */
[----:B-1----:R-:W-:Y:S05]  /*3300*/  @P0 BRA `(.L_x_62) ;  /* 0x0000000000080947 */ /* 0x002fea0003800000 */
[----:B------:R-:W1:Y:S02]  /*3310*/  SYNCS.PHASECHK.TRANS64.TRYWAIT P0, [UR5+0x8], R7 ;  /* 0x00000807ff0075a7 */ /* 0x000e640008001105 */
[----:B-1----:R-:W-:Y:S05]  /*3320*/  @!P0 BRA `(.L_x_63) ;  /* 0x0000006c00d48947 */ /* 0x002fea0003800000 */
.L_x_62:
[----:B-1----:R-:W-:Y:S01]  /*3330*/  HFMA2 R0, -RZ, RZ, 0, 5.9604644775390625e-08 ;  /* 0x00000001ff007431 */ /* 0x002fe200000001ff */
[----:B------:R-:W-:Y:S01]  /*3340*/  UPRMT UR4, UR29, 0x654, UR7 ;  /* 0x000006541d047896 */ /* 0x000fe20008000007 */
[----:B------:R-:W-:Y:S01]  /*3350*/  IMAD.MOV.U32 R8, RZ, RZ, 0xffff ;  /* 0x0000ffffff087424 */ /* 0x000fe200078e00ff */
[----:B------:R-:W-:Y:S01]  /*3360*/  PRMT R4, R4, 0x654, R5 ;  /* 0x0000065404047816 */ /* 0x000fe20000000005 */
[----:B------:R-:W-:Y:S02]  /*3370*/  IMAD.MOV.U32 R6, RZ, RZ, 0x4 ;  /* 0x00000004ff067424 */ /* 0x000fe400078e00ff */
[----:B------:R-:W-:Y:S01]  /*3380*/  IMAD.SHL.U32 R9, R11, 0x20, RZ ;  /* 0x000000200b097824 */ /* 0x000fe200078e00ff */
[----:B------:R-:W-:Y:S02]  /*3390*/  MOV R5, UR4 ;  /* 0x0000000400057c02 */ /* 0x000fe40008000f00 */
[-C--:B------:R-:W-:Y:S01]  /*33a0*/  SHF.L.U32 R8, R8, R11.reuse, RZ ;  /* 0x0000000b08087219 */ /* 0x080fe200000006ff */
[----:B------:R1:W-:Y:S01]  /*33b0*/  SYNCS.ARRIVE.TRANS64.RED RZ, [UR4], R6 ;  /* 0x00000006ffff79a7 */ /* 0x0003e20008000404 */
[----:B------:R-:W-:Y:S01]  /*33c0*/  SHF.L.U32 R7, R0, R11, RZ ;  /* 0x0000000b00077219 */ /* 0x000fe200000006ff */
[----:B------:R1:W-:Y:S04]  /*33d0*/  STS [UR6+0x150], R9 ;  /* 0x00015009ff007988 */ /* 0x0003e80008000806 */
[----:B------:R1:W-:Y:S04]  /*33e0*/  STAS [R4.64], R11 ;  /* 0x0000000b04007dbd */ /* 0x0003e8000c0008ff */
[----:B------:R1:W-:Y:S04]  /*33f0*/  ATOMS.OR RZ, [UR5+0x14], R8 ;  /* 0x00001408ffff798c */ /* 0x0003e8000b000005 */
[----:B------:R1:W-:Y:S04]  /*3400*/  ATOMS.OR RZ, [UR5+0x18], R7 ;  /* 0x00001807ffff798c */ /* 0x0003e8000b000005 */
[----:B------:R1:W-:Y:S02]  /*3410*/  ATOMS.XOR RZ, [UR5+0x10], R0 ;  /* 0x00001000ffff798c */ /* 0x0003e4000b800005 */
.L_x_59:
[----:B------:R-:W-:Y:S05]  /*3420*/  BSYNC B0 ;  /* 0x0000000000007941 */ /* 0x000fea0003800000 */
.L_x_58:
[----:B------:R-:W-:Y:S05]  /*3430*/  BRA.U UP1, `(.L_x_64) ;  /* 0x00000001016c7547 */ /* 0x000fea000b800000 */
[----:B------:R-:W-:-:S03]  /*3440*/  UMOV UR4, 0xffffffff ;  /* 0xffffffff00047882 */ /* 0x000fc60000000000 */
[----:B------:R-:W-:Y:S05]  /*3450*/  BRA.DIV UR4, `(.L_x_65) ;  /* 0x0000006e04a07947 */ /* 0x000fea000b800000 */
[----:B------:R-:W-:-:S13]  /*3460*/  ELECT P6, URZ, PT ;  /* 0x0000000000ff782f */ /* 0x000fda00038c0000 */
.L_x_163:
[----:B------:R-:W-:Y:S05]  /*3470*/  @!P6 BRA `(.L_x_64) ;  /* 0x00000000005ce947 */ /* 0x000fea0003800000 */
[----:B-1----:R-:W1:Y:S02]  /*3480*/  LDS R5, [UR5+0x10] ;  /* 0x00001005ff057984 */ /* 0x002e640008000800 */
[----:B-1----:R-:W-:-:S04]  /*3490*/  SHF.L.U32 R5, R5, 0x1f, RZ ;  /* 0x0000001f05057819 */ /* 0x002fc800000006ff */
[----:B------:R-:W1:Y:S02]  /*34a0*/  SYNCS.PHASECHK.TRANS64.TRYWAIT P0, [UR5+0x8], R5 ;  /* 0x00000805ff0075a7 */ /* 0x000e640008001105 */
[----:B-1----:R-:W-:Y:S05]  /*34b0*/  @P0 BRA `(.L_x_66) ;  /* 0x0000000000080947 */ /* 0x002fea0003800000 */
[----:B------:R-:W1:Y:S02]  /*34c0*/  SYNCS.PHASECHK.TRANS64.TRYWAIT P0, [UR5+0x8], R5 ;  /* 0x00000805ff0075a7 */ /* 0x000e640008001105 */
[----:B-1----:R-:W-:Y:S05]  /*34d0*/  @!P0 BRA `(.L_x_67) ;  /* 0x0000006c00a08947 */ /* 0x002fea0003800000 */
.L_x_66:
[----:B------:R-:W2:Y:S01]  /*34e0*/  LDS R7, [UR6+0x150] ;  /* 0x00015006ff077984 */ /* 0x000ea20008000800 */
[----:B-1----:R-:W-:Y:S02]  /*34f0*/  HFMA2 R0, -RZ, RZ, 0, 5.9604644775390625e-08 ;  /* 0x00000001ff007431 */ /* 0x002fe400000001ff */
[----:B------:R-:W-:Y:S01]  /*3500*/  IMAD.MOV.U32 R4, RZ, RZ, 0xffff ;  /* 0x0000ffffff047424 */ /* 0x000fe200078e00ff */
[----:B------:R-:W-:Y:S01]  /*3510*/  UPRMT UR4, UR29, 0x654, UR7 ;  /* 0x000006541d047896 */ /* 0x000fe20008000007 */
[----:B--2---:R-:W-:-:S03]  /*3520*/  IMAD.SHL.U32 R5, R7, 0x20, RZ ;  /* 0x0000002007057824 */ /* 0x004fc600078e00ff */
[-C--:B------:R-:W-:Y:S02]  /*3530*/  SHF.L.U32 R4, R4, R7.reuse, RZ ;  /* 0x0000000704047219 */ /* 0x080fe400000006ff */
[----:B------:R-:W-:Y:S01]  /*3540*/  SHF.L.U32 R7, R0, R7, RZ ;  /* 0x0000000700077219 */ /* 0x000fe200000006ff */
[----:B------:R2:W-:Y:S04]  /*3550*/  STS [UR6+0x150], R5 ;  /* 0x00015005ff007988 */ /* 0x0005e80008000806 */
[----:B------:R2:W-:Y:S04]  /*3560*/  ATOMS.OR RZ, [UR5+0x14], R4 ;  /* 0x00001404ffff798c */ /* 0x0005e8000b000005 */
[----:B------:R2:W-:Y:S01]  /*3570*/  ATOMS.OR RZ, [UR5+0x18], R7 ;  /* 0x00001807ffff798c */ /* 0x0005e2000b000005 */
[----:B------:R-:W-:Y:S03]  /*3580*/  SYNCS.ARRIVE.TRANS64.RED.A1T0 RZ, [UR4], RZ ;  /* 0x000000ffffff79a7 */ /* 0x000fe60008100404 */
[----:B------:R2:W-:Y:S01]  /*3590*/  ATOMS.XOR RZ, [UR5+0x10], R0 ;  /* 0x00001000ffff798c */ /* 0x0005e2000b800005 */
[----:B------:R-:W-:Y:S05]  /*35a0*/  BRA `(.L_x_64) ;  /* 0x0000000000107947 */ /* 0x000fea0003800000 */
.L_x_57:
[----:B------:R-:W-:Y:S02]  /*35b0*/  MOV R0, 0xffffffff ;  /* 0xffffffff00007802 */ /* 0x000fe40000000f00 */
[----:B------:R-:W-:-:S03]  /*35c0*/  MOV R4, 0x35f0 ;  /* 0x000035f000047802 */ /* 0x000fc60000000f00 */
[----:B------:R1:W-:Y:S04]  /*35d0*/  STS [UR6+0x150], R0 ;  /* 0x00015000ff007988 */ /* 0x0003e80008000806 */
[----:B-1---5:R-:W-:Y:S05]  /*35e0*/  CALL.REL.NOINC `($__internal_1_$__cuda_sm10x_tcgen05_guardrail_trap_phase_invalid_during_alloc) ;  /* 0x0000007400707944 */ /* 0x022fea0003c00000 */
.L_x_64:
[----:B------:R-:W-:Y:S05]  /*35f0*/  WARPSYNC.ALL ;  /* 0x0000000000007948 */ /* 0x000fea0003800000 */
[----:B------:R-:W3:Y:S01]  /*3600*/  S2UR UR4, SR_CgaCtaId ;  /* 0x00000000000479c3 */ /* 0x000ee20000008800 */
[----:B------:R-:W-:Y:S01]  /*3610*/  UMOV UR13, 0x400 ;  /* 0x00000400000d7882 */ /* 0x000fe20000000000 */
[----:B------:R-:W-:-:S06]  /*3620*/  NOP ;  /* 0x0000000000007918 */ /* 0x000fcc0000000000 */
[----:B------:R-:W-:Y:S06]  /*3630*/  BAR.ARV 0x6, 0xa0 ;  /* 0x0182800000007b1d */ /* 0x000fec0000002000 */
[----:B------:R-:W4:Y:S01]  /*3640*/  LDCU UR6, c[0x0][0x38c] ;  /* 0x00007180ff0677ac */ /* 0x000f220008000800 */
[----:B------:R-:W-:Y:S01]  /*3650*/  LOP3.LUT R3, R3, 0xffff, RZ, 0xc0, !PT ;  /* 0x0000ffff03037812 */ /* 0x000fe200078ec0ff */
[----:B-1----:R-:W-:Y:S01]  /*3660*/  IMAD.MOV.U32 R9, RZ, RZ, 0x1 ;  /* 0x00000001ff097424 */ /* 0x002fe200078e00ff */
[----:B------:R-:W-:Y:S01]  /*3670*/  LOP3.LUT R2, R2, 0xffff, RZ, 0xc0, !PT ;  /* 0x0000ffff02027812 */ /* 0x000fe200078ec0ff */
[----:B------:R-:W-:Y:S01]  /*3680*/  IMAD.MOV.U32 R8, RZ, RZ, RZ ;  /* 0x000000ffff087224 */ /* 0x000fe200078e00ff */
[----:B------:R-:W-:Y:S01]  /*3690*/  R2UR UR16, R3 ;  /* 0x00000000031072ca */ /* 0x000fe200000e0000 */
[----:B------:R-:W-:Y:S01]  /*36a0*/  UMOV UR20, URZ ;  /* 0x000000ff00147c82 */ /* 0x000fe20008000000 */
[----:B------:R-:W-:-:S02]  /*36b0*/  R2UR UR24, R2 ;  /* 0x00000000021872ca */ /* 0x000fc400000e0000 */
[----:B------:R-:W-:Y:S01]  /*36c0*/  CS2R R2, SRZ ;  /* 0x0000000000027805 */ /* 0x000fe2000001ff00 */
[----:B------:R-:W-:Y:S01]  /*36d0*/  UMOV UR10, URZ ;  /* 0x000000ff000a7c82 */ /* 0x000fe20008000000 */
[----:B---3--:R-:W-:Y:S02]  /*36e0*/  ULEA UR13, UR4, UR13, 0x18 ;  /* 0x0000000d040d7291 */ /* 0x008fe4000f8ec0ff */
[----:B------:R-:W-:Y:S02]  /*36f0*/  UISETP.NE.AND UP3, UPT, UR27, URZ, UPT ;  /* 0x000000ff1b00728c */ /* 0x000fe4000bf65270 */
[----:B------:R-:W-:Y:S02]  /*3700*/  UIADD3 UR5, UPT, UPT, UR13, 0x6300, URZ ;  /* 0x000063000d057890 */ /* 0x000fe4000fffe0ff */
[----:B------:R-:W-:Y:S02]  /*3710*/  UIADD3 UR4, UPT, UPT, UR13, 0x8b00, URZ ;  /* 0x00008b000d047890 */ /* 0x000fe4000fffe0ff */
[----:B----4-:R-:W-:Y:S01]  /*3720*/  UIADD3 UR6, UPT, UPT, UR6, 0x1f, URZ ;  /* 0x0000001f06067890 */ /* 0x010fe2000fffe0ff */
[----:B--2---:R-:W1:Y:S01]  /*3730*/  LDS R0, [UR13+0x150] ;  /* 0x0001500dff007984 */ /* 0x004e620008000800 */
[----:B------:R-:W-:-:S02]  /*3740*/  USHF.R.U32.HI UR5, URZ, 0x4, UR5 ;  /* 0x00000004ff057899 */ /* 0x000fc40008011605 */
[----:B------:R-:W-:Y:S02]  /*3750*/  USHF.R.S32.HI UR21, URZ, 0x1f, UR6 ;  /* 0x0000001fff157899 */ /* 0x000fe40008011406 */
[----:B------:R-:W-:Y:S02]  /*3760*/  USHF.R.U32.HI UR4, URZ, 0x4, UR4 ;  /* 0x00000004ff047899 */ /* 0x000fe40008011604 */
[----:B------:R-:W-:Y:S02]  /*3770*/  ULEA.HI UR21, UR21, UR6, URZ, 0x5 ;  /* 0x0000000615157291 */ /* 0x000fe4000f8f28ff */
[----:B------:R-:W-:Y:S02]  /*3780*/  ULOP3.LUT UR5, UR5, 0x3fff, URZ, 0xc0, !UPT ;  /* 0x00003fff05057892 */ /* 0x000fe4000f8ec0ff */
[----:B------:R-:W-:Y:S02]  /*3790*/  USHF.R.S32.HI UR21, URZ, 0x5, UR21 ;  /* 0x00000005ff157899 */ /* 0x000fe40008011415 */
[----:B------:R-:W-:-:S02]  /*37a0*/  ULOP3.LUT UR18, UR4, 0x3fff, URZ, 0xc0, !UPT ;  /* 0x00003fff04127892 */ /* 0x000fc4000f8ec0ff */
[----:B------:R-:W-:Y:S02]  /*37b0*/  UISETP.LT.AND UP0, UPT, UR21, 0x1, UPT ;  /* 0x000000011500788c */ /* 0x000fe4000bf01270 */
[----:B------:R-:W-:Y:S02]  /*37c0*/  ULOP3.LUT UR17, UR5, 0x10000, URZ, 0xfc, !UPT ;  /* 0x0001000005117892 */ /* 0x000fe4000f8efcff */
[----:B------:R-:W-:Y:S02]  /*37d0*/  ULOP3.LUT UR18, UR18, 0x10000, URZ, 0xfc, !UPT ;  /* 0x0001000012127892 */ /* 0x000fe4000f8efcff */
[----:B------:R-:W-:Y:S01]  /*37e0*/  USEL UR25, UR21, 0x1, !UP0 ;  /* 0x0000000115197887 */ /* 0x000fe2000c000000 */
[----:B------:R-:W-:Y:S01]  /*37f0*/  UMOV UR11, URZ ;  /* 0x000000ff000b7c82 */ /* 0x000fe20008000000 */
[----:B------:R-:W-:Y:S01]  /*3800*/  UMOV UR22, 0x0 ;  /* 0x0000000000167882 */ /* 0x000fe20000000000 */
[----:B------:R-:W-:Y:S01]  /*3810*/  UMOV UR23, 0x8400010 ;  /* 0x0840001000177882 */ /* 0x000fe20000000000 */
[----:B-1----:R-:W-:-:S15]  /*3820*/  R2UR UR26, R0 ;  /* 0x00000000001a72ca */ /* 0x002fde00000e0000 */
.L_x_75:
[C---:B------:R-:W-:Y:S02]  /*3830*/  LEA R0, R8.reuse, UR13, 0x3 ;  /* 0x0000000d08007c11 */ /* 0x040fe4000f8e18ff */
[----:B------:R-:W-:Y:S02]  /*3840*/  SHF.L.U32 R5, R3, 0x1f, RZ ;  /* 0x0000001f03057819 */ /* 0x000fe400000006ff */
[----:B------:R-:W-:Y:S02]  /*3850*/  LEA R4, R8, UR13, 0x4 ;  /* 0x0000000d08047c11 */ /* 0x000fe4000f8e20ff */
[----:B------:R-:W1:Y:S02]  /*3860*/  SYNCS.PHASECHK.TRANS64.TRYWAIT P0, [R0+URZ+0xa0], R5 ;  /* 0x0000a005000075a7 */ /* 0x000e6400080011ff */
[----:B-1-3--:R-:W-:Y:S05]  /*3870*/  @!P0 BRA `(.L_x_68) ;  /* 0x0000006800d08947 */ /* 0x00afea0003800000 */
.L_x_164:
[----:B-1----:R-:W1:Y:S01]  /*3880*/  LDS.128 R4, [R4+0x130] ;  /* 0x0001300004047984 */ /* 0x002e620000000c00 */
[----:B------:R-:W-:Y:S02]  /*3890*/  VIADD R0, R0, 0xb0 ;  /* 0x000000b000007836 */ /* 0x000fe40000000000 */
[----:B------:R-:W-:Y:S01]  /*38a0*/  VIADD R8, R8, 0x1 ;  /* 0x0000000108087836 */ /* 0x000fe20000000000 */
[----:B------:R-:W-:Y:S01]  /*38b0*/  @!PT LDS RZ, [RZ] ;  /* 0x00000000fffff984 */ /* 0x000fe20000000800 */
[----:B------:R-:W-:Y:S01]  /*38c0*/  @!PT LDS RZ, [RZ] ;  /* 0x00000000fffff984 */ /* 0x000fe20000000800 */
[----:B------:R-:W-:Y:S01]  /*38d0*/  @!PT LDS RZ, [RZ] ;  /* 0x00000000fffff984 */ /* 0x000fe20000000800 */
[----:B------:R-:W-:Y:S01]  /*38e0*/  @!PT LDS RZ, [RZ] ;  /* 0x00000000fffff984 */ /* 0x000fe20000000800 */
[----:B------:R2:W-:Y:S06]  /*38f0*/  MEMBAR.ALL.CTA ;  /* 0x0000000000007992 */ /* 0x0005ec0000008000 */
[----:B--2---:R-:W2:Y:S01]  /*3900*/  FENCE.VIEW.ASYNC.S ;  /* 0x00000000000073c6 */ /* 0x004ea20000000000 */
[----:B------:R-:W-:-:S04]  /*3910*/  PRMT R0, RZ, 0x654, R0 ;  /* 0x00000654ff007816 */ /* 0x000fc80000000000 */
[----:B--2---:R2:W-:Y:S01]  /*3920*/  SYNCS.ARRIVE.TRANS64.RED.A1T0 RZ, [R0+URZ], RZ ;  /* 0x000000ff00ff79a7 */ /* 0x0045e200081004ff */
[----:B-1----:R-:W-:Y:S01]  /*3930*/  LOP3.LUT P1, RZ, R6, 0x1, RZ, 0xc0, !PT ;  /* 0x0000000106ff7812 */ /* 0x002fe2000782c0ff */
[----:B--2---:R-:W-:-:S12]  /*3940*/  BRA.U UP3, `(.L_x_69) ;  /* 0x0000000103cc7547 */ /* 0x004fd8000b800000 */
[----:B------:R-:W1:Y:S01]  /*3950*/  LDCU UR4, c[0x0][0x38c] ;  /* 0x00007180ff0477ac */ /* 0x000e620008000800 */
[----:B------:R-:W-:Y:S02]  /*3960*/  PLOP3.LUT P2, PT, PT, PT, PT, 0x80, 0x8 ;  /* 0x000000000008781c */ /* 0x000fe40003f4f070 */
[----:B------:R-:W-:Y:S01]  /*3970*/  SHF.L.U32 R5, R9, 0x1f, RZ ;  /* 0x0000001f09057819 */ /* 0x000fe200000006ff */
[----:B------:R-:W-:Y:S02]  /*3980*/  ULEA UR19, UR20, UR13, 0x3 ;  /* 0x0000000d14137291 */ /* 0x000fe4000f8e18ff */
[----:B-1----:R-:W-:-:S06]  /*3990*/  UISETP.GE.AND UP0, UPT, UR4, 0x1, UPT ;  /* 0x000000010400788c */ /* 0x002fcc000bf06270 */
[----:B------:R-:W-:-:S05]  /*39a0*/  PLOP3.LUT P0, PT, PT, PT, UP0, 0x80, 0x8 ;  /* 0x000000000008781c */ /* 0x000fca0003f0f008 */
[----:B------:R-:W-:-:S08]  /*39b0*/  @UP0 ULEA UR4, UR10, UR13, 0x3 ;  /* 0x0000000d0a040291 */ /* 0x000fd0000f8e18ff */
[----:B------:R-:W-:-:S04]  /*39c0*/  @P0 SHF.L.U32 R0, R2, 0x1f, RZ ;  /* 0x0000001f02000819 */ /* 0x000fc800000006ff */
[----:B------:R1:W2:Y:S01]  /*39d0*/  @P0 SYNCS.PHASECHK.TRANS64.TRYWAIT P2, [UR4], R0 ;  /* 0x00000000ff0005a7 */ /* 0x0002a20008041104 */
[----:B------:R-:W3:Y:S02]  /*39e0*/  SYNCS.PHASECHK.TRANS64.TRYWAIT P0, [UR19+0xe0], R5 ;  /* 0x0000e005ff0075a7 */ /* 0x000ee40008001113 */
[----:B-123--:R-:W-:Y:S05]  /*39f0*/  @!P0 BRA `(.L_x_70) ;  /* 0x0000006800848947 */ /* 0x00efea0003800000 */
.L_x_166:
[----:B------:R-:W-:Y:S01]  /*3a00*/  UMOV UR14, UR11 ;  /* 0x0000000b000e7c82 */ /* 0x000fe20008000000 */
[----:B------:R-:W-:Y:S05]  /*3a10*/  BRA.U !UP0, `(.L_x_71) ;  /* 0x0000000108887547 */ /* 0x000fea000b800000 */
[----:B------:R-:W-:Y:S02]  /*3a20*/  UIADD3 UR14, UPT, UPT, UR25, UR11, URZ ;  /* 0x0000000b190e7290 */ /* 0x000fe4000fffe0ff */
[----:B------:R-:W-:Y:S02]  /*3a30*/  ULEA UR15, UR20, UR26, 0x7 ;  /* 0x0000001a140f7291 */ /* 0x000fe4000f8e38ff */
[----:B------:R-:W-:Y:S01]  /*3a40*/  UPLOP3.LUT UP2, UPT, UPT, UPT, UPT, 0x40, 0x4 ;  /* 0x000000000004789c */ /* 0x000fe20003f4e870 */
[----:B------:R-:W-:Y:S01]  /*3a50*/  UMOV UR12, UR21 ;  /* 0x00000015000c7c82 */ /* 0x000fe20008000000 */
[----:B------:R-:W-:-:S09]  /*3a60*/  UMOV UR5, UR10 ;  /* 0x0000000a00057c82 */ /* 0x000fd20008000000 */
.L_x_74:
[----:B--2---:R-:W-:Y:S01]  /*3a70*/  ULEA UR6, UR5, UR13, 0x3 ;  /* 0x0000000d05067291 */ /* 0x004fe2000f8e18ff */
[----:B---3--:R-:W-:Y:S11]  /*3a80*/  @P2 BRA `(.L_x_72) ;  /* 0x00000000000c2947 */ /* 0x008ff60003800000 */
[----:B-1----:R-:W-:Y:S04]  /*3a90*/  SHF.L.U32 R5, R2, 0x1f, RZ ;  /* 0x0000001f02057819 */ /* 0x002fe800000006ff */
[----:B------:R-:W1:Y:S02]  /*3aa0*/  SYNCS.PHASECHK.TRANS64.TRYWAIT P0, [UR6], R5 ;  /* 0x00000005ff0075a7 */ /* 0x000e640008001106 */
[----:B-1----:R-:W-:Y:S05]  /*3ab0*/  @!P0 BRA `(.L_x_73) ;  /* 0x00000068006c8947 */ /* 0x002fea0003800000 */
.L_x_72:
[----:B------:R-:W-:Y:S01]  /*3ac0*/  UISETP.NE.AND UP0, UPT, UR12, 0x1, UPT ;  /* 0x000000010c00788c */ /* 0x000fe2000bf05270 */
[----:B------:R-:W-:Y:S01]  /*3ad0*/  PLOP3.LUT P2, PT, PT, PT, PT, 0x80, 0x8 ;  /* 0x000000000008781c */ /* 0x000fe20003f4f070 */
[----:B------:R-:W-:Y:S02]  /*3ae0*/  UIADD3 UR4, UPT, UPT, UR5, 0x1, URZ ;  /* 0x0000000105047890 */ /* 0x000fe4000fffe0ff */
[----:B------:R-:W-:Y:S02]  /*3af0*/  ULEA UR8, UR5, UR18, 0x8 ;  /* 0x0000001205087291 */ /* 0x000fe4000f8e40ff */
[----:B------:R-:W-:Y:S01]  /*3b00*/  UISETP.NE.AND UP1, UPT, UR4, 0x5, UPT ;  /* 0x000000050400788c */ /* 0x000fe2000bf25270 */
[----:B------:R-:W-:Y:S01]  /*3b10*/  PLOP3.LUT P0, PT, PT, PT, UP0, 0x80, 0x8 ;  /* 0x000000000008781c */ /* 0x000fe20003f0f008 */
[----:B------:R-:W-:Y:S02]  /*3b20*/  UIADD3 UR11, UPT, UPT, UR11, 0x1, URZ ;  /* 0x000000010b0b7890 */ /* 0x000fe4000fffe0ff */
[----:B------:R-:W-:Y:S02]  /*3b30*/  USEL UR7, URZ, 0x1, UP1 ;  /* 0x00000001ff077887 */ /* 0x000fe40008800000 */
[----:B------:R-:W-:Y:S01]  /*3b40*/  USEL UR10, UR4, URZ, UP1 ;  /* 0x000000ff040a7287 */ /* 0x000fe20008800000 */
[----:B------:R-:W-:Y:S01]  /*3b50*/  UMOV UR9, 0xc0004010 ;  /* 0xc000401000097882 */ /* 0x000fe20000000000 */
[----:B------:R-:W-:Y:S02]  /*3b60*/  UIADD3 UR12, UPT, UPT, UR12, -0x1, URZ ;  /* 0xffffffff0c0c7890 */ /* 0x000fe4000fffe0ff */
[----:B------:R-:W-:Y:S01]  /*3b70*/  LOP3.LUT R2, R2, UR7, RZ, 0x3c, !PT ;  /* 0x0000000702027c12 */ /* 0x000fe2000f8e3cff */
[----:B------:R-:W-:Y:S01]  /*3b80*/  @UP0 ULEA UR4, UR10, UR13, 0x3 ;  /* 0x0000000d0a040291 */ /* 0x000fe2000f8e18ff */
[----:B------:R-:W-:Y:S02]  /*3b90*/  UMOV UR7, 0xc0004010 ;  /* 0xc000401000077882 */ /* 0x000fe40000000000 */
[----:B-1----:R-:W-:Y:S01]  /*3ba0*/  @P0 SHF.L.U32 R0, R2, 0x1f, RZ ;  /* 0x0000001f02000819 */ /* 0x002fe200000006ff */
[----:B------:R-:W-:Y:S05]  /*3bb0*/  UISETP.NE.AND UP0, UPT, UR11, UR14, UPT ;  /* 0x0000000e0b00728c */ /* 0x000fea000bf05270 */
[----:B------:R2:W3:Y:S01]  /*3bc0*/  @P0 SYNCS.PHASECHK.TRANS64.TRYWAIT P2, [UR4], R0 ;  /* 0x00000000ff0005a7 */ /* 0x0004e20008041104 */
[----:B------:R-:W-:Y:S02]  /*3bd0*/  UIADD3 UR4, UPT, UPT, UR6, 0x28, URZ ;  /* 0x0000002806047890 */ /* 0x000fe4000fffe0ff */
[----:B------:R-:W-:Y:S03]  /*3be0*/  ULEA UR6, UR5, UR17, 0x7 ;  /* 0x0000001105067291 */ /* 0x000fe6000f8e38ff */
[----:B------:R-:W-:Y:S06]  /*3bf0*/  UMOV UR5, UR10 ;  /* 0x0000000a00057c82 */ /* 0x000fec0008000000 */
[----:B------:R2:W-:Y:S01]  /*3c00*/  UTCQMMA.2CTA gdesc[UR6], gdesc[UR8], tmem[UR15], tmem[UR22], idesc[UR23], UP2 ;  /* 0x00ff1608060075ea */ /* 0x0005e2000920030f */
[----:B------:R-:W-:Y:S01]  /*3c10*/  UPLOP3.LUT UP2, UPT, UPT, UPT, UPT, 0x80, 0x8 ;  /* 0x000000000008789c */ /* 0x000fe20003f4f070 */
[----:B------:R2:W-:Y:S01]  /*3c20*/  UTCBAR.2CTA.MULTICAST [UR4], URZ, UR16 ;  /* 0x000000ff040073e9 */ /* 0x0005e20008200810 */
[----:B------:R-:W-:Y:S09]  /*3c30*/  BRA.U UP0, `(.L_x_74) ;  /* 0xfffffffd008c7547 */ /* 0x000ff2000b83ffff */
.L_x_71:
[----:B--2---:R-:W-:Y:S01]  /*3c40*/  UIADD3 UR4, UPT, UPT, UR19, 0xc0, URZ ;  /* 0x000000c013047890 */ /* 0x004fe2000fffe0ff */
[----:B------:R-:W-:-:S08]  /*3c50*/  UMOV UR11, UR14 ;  /* 0x0000000e000b7c82 */ /* 0x000fd00008000000 */
[----:B------:R2:W-:Y:S01]  /*3c60*/  UTCBAR.2CTA.MULTICAST [UR4], URZ, UR24 ;  /* 0x000000ff040073e9 */ /* 0x0005e20008200818 */
[----:B------:R-:W-:Y:S02]  /*3c70*/  NOP ;  /* 0x0000000000007918 */ /* 0x000fe40000000000 */
.L_x_69:
[----:B--2---:R-:W-:Y:S01]  /*3c80*/  UIADD3 UR4, UPT, UPT, UR20, 0x1, URZ ;  /* 0x0000000114047890 */ /* 0x004fe2000fffe0ff */
[----:B------:R-:W-:-:S03]  /*3c90*/  ISETP.NE.AND P0, PT, R8, 0x2, PT ;  /* 0x000000020800780c */ /* 0x000fc60003f05270 */
[----:B------:R-:W-:Y:S01]  /*3ca0*/  UISETP.NE.AND UP0, UPT, UR4, 0x4, UPT ;  /* 0x000000040400788c */ /* 0x000fe2000bf05270 */
[----:B-1----:R-:W-:Y:S02]  /*3cb0*/  SEL R0, RZ, 0x1, P0 ;  /* 0x00000001ff007807 */ /* 0x002fe40000000000 */
[----:B------:R-:W-:Y:S01]  /*3cc0*/  SEL R8, R8, RZ, P0 ;  /* 0x000000ff08087207 */ /* 0x000fe20000000000 */
[----:B------:R-:W-:Y:S01]  /*3cd0*/  USEL UR5, URZ, 0x1, UP0 ;  /* 0x00000001ff057887 */ /* 0x000fe20008000000 */
[----:B------:R-:W-:Y:S01]  /*3ce0*/  LOP3.LUT R3, R3, R0, RZ, 0x3c, !PT ;  /* 0x0000000003037212 */ /* 0x000fe200078e3cff */
[----:B------:R-:W-:-:S04]  /*3cf0*/  USEL UR20, UR4, URZ, UP0 ;  /* 0x000000ff04147287 */ /* 0x000fc80008000000 */
[----:B------:R-:W-:Y:S01]  /*3d00*/  LOP3.LUT R9, R9, UR5, RZ, 0x3c, !PT ;  /* 0x0000000509097c12 */ /* 0x000fe2000f8e3cff */
[----:B------:R-:W-:Y:S07]  /*3d10*/  @P1 BRA `(.L_x_75) ;  /* 0xfffffff800c41947 */ /* 0x000fee000383ffff */
[----:B------:R-:W1:Y:S01]  /*3d20*/  S2UR UR8, SR_CgaCtaId ;  /* 0x00000000000879c3 */ /* 0x000e620000008800 */
[----:B------:R-:W-:Y:S01]  /*3d30*/  ELECT P0, URZ, PT ;  /* 0x0000000000ff782f */ /* 0x000fe20003800000 */
[----:B------:R-:W-:Y:S01]  /*3d40*/  HFMA2 R0, -RZ, RZ, 0, 5.9604644775390625e-08 ;  /* 0x00000001ff007431 */ /* 0x000fe200000001ff */
[----:B------:R-:W-:-:S05]  /*3d50*/  UMOV UR4, 0x40 ;  /* 0x0000004000047882 */ /* 0x000fca0000000000 */
[----:B------:R-:W-:Y:S01]  /*3d60*/  UVIRTCOUNT.DEALLOC.SMPOOL 0x80 ;  /* 0x000000800000784c */ /* 0x000fe20000000000 */
[----:B------:R-:W-:Y:S02]  /*3d70*/  UISETP.NE.AND UP1, UPT, UR27, URZ, UPT ;  /* 0x000000ff1b00728c */ /* 0x000fe4000bf25270 */
[----:B-1----:R-:W-:-:S09]  /*3d80*/  ULEA UR8, UR8, UR4, 0x18 ;  /* 0x0000000408087291 */ /* 0x002fd2000f8ec0ff */
[----:B------:R1:W-:Y:S01]  /*3d90*/  @P0 STS.U8 [UR8+0x1c], R0 ;  /* 0x00001c00ff000988 */ /* 0x0003e20008000008 */
[----:B------:R-:W-:Y:S05]  /*3da0*/  BRA.U UP1, `(.L_x_76) ;  /* 0x0000000101a07547 */ /* 0x000fea000b800000 */
[----:B------:R-:W-:Y:S01]  /*3db0*/  UIADD3 UR7, UPT, UPT, UR13, 0xe0, URZ ;  /* 0x000000e00d077890 */ /* 0x000fe2000fffe0ff */
[----:B------:R-:W-:-:S03]  /*3dc0*/  SHF.L.U32 R3, R9, 0x1f, RZ ;  /* 0x0000001f09037819 */ /* 0x000fc600000006ff */
[----:B------:R-:W-:-:S09]  /*3dd0*/  ULEA UR4, UR20, UR7, 0x3 ;  /* 0x0000000714047291 */ /* 0x000fd2000f8e18ff */
[----:B------:R-:W2:Y:S02]  /*3de0*/  SYNCS.PHASECHK.TRANS64.TRYWAIT P0, [UR4], R3 ;  /* 0x00000003ff0075a7 */ /* 0x000ea40008001104 */
[----:B--2---:R-:W-:Y:S05]  /*3df0*/  @!P0 BRA `(.L_x_77) ;  /* 0x0000006400b48947 */ /* 0x004fea0003800000 */
.L_x_169:
        /* <DEDUP_REMOVED lines=9> */
.L_x_171:
        /* <DEDUP_REMOVED lines=9> */
.L_x_173:
[----:B------:R-:W-:-:S04]  /*3f20*/  UIADD3 UR4, UPT, UPT, UR4, 0x1, URZ ;  /* 0x0000000104047890 */ /* 0x000fc8000fffe0ff */
[----:B------:R-:W-:-:S04]  /*3f30*/  UISETP.NE.AND UP0, UPT, UR4, 0x4, UPT ;  /* 0x000000040400788c */ /* 0x000fc8000bf05270 */
[----:B------:R-:W-:Y:S02]  /*3f40*/  USEL UR5, URZ, 0x1, UP0 ;  /* 0x00000001ff057887 */ /* 0x000fe40008000000 */
[----:B------:R-:W-:-:S04]  /*3f50*/  USEL UR4, UR4, URZ, UP0 ;  /* 0x000000ff04047287 */ /* 0x000fc80008000000 */
[----:B------:R-:W-:Y:S01]  /*3f60*/  ULEA UR4, UR4, UR7, 0x3 ;  /* 0x0000000704047291 */ /* 0x000fe2000f8e18ff */
[----:B-1----:R-:W-:-:S04]  /*3f70*/  LOP3.LUT R3, R2, UR5, RZ, 0x3c, !PT ;  /* 0x0000000502037c12 */ /* 0x002fc8000f8e3cff */
[----:B------:R-:W-:Y:S01]  /*3f80*/  SHF.L.U32 R3, R3, 0x1f, RZ ;  /* 0x0000001f03037819 */ /* 0x000fe200000006ff */
[----:B------:R-:W-:-:S04]  /*3f90*/  IMAD.U32 R0, RZ, RZ, UR4 ;  /* 0x00000004ff007e24 */ /* 0x000fc8000f8e00ff */
[----:B------:R1:W2:Y:S03]  /*3fa0*/  SYNCS.PHASECHK.TRANS64.TRYWAIT P0, [R0+URZ], R3 ;  /* 0x00000003000075a7 */ /* 0x0002a600080011ff */
[----:B--2---:R-:W-:Y:S05]  /*3fb0*/  @!P0 NANOSLEEP.SYNCS 0x989680 ;  /* 0x009896800000895d */ /* 0x004fea0003900000 */
[----:B------:R-:W2:Y:S02]  /*3fc0*/  @!P0 SYNCS.PHASECHK.TRANS64 P0, [R0+URZ], R3 ;  /* 0x00000003000085a7 */ /* 0x000ea400080010ff */
[----:B--2---:R-:W-:Y:S05]  /*3fd0*/  @P0 BRA `(.L_x_80) ;  /* 0x0000000000200947 */ /* 0x004fea0003800000 */
.L_x_81:
[----:B--2---:R2:W4:Y:S02]  /*3fe0*/  SYNCS.PHASECHK.TRANS64.TRYWAIT P0, [R0+URZ], R3 ;  /* 0x00000003000075a7 */ /* 0x00452400080011ff */
[----:B----4-:R-:W-:Y:S05]  /*3ff0*/  @!P0 NANOSLEEP.SYNCS 0x989680 ;  /* 0x009896800000895d */ /* 0x010fea0003900000 */
[----:B------:R-:W4:Y:S02]  /*4000*/  @!P0 SYNCS.PHASECHK.TRANS64 P0, [R0+URZ], R3 ;  /* 0x00000003000085a7 */ /* 0x000f2400080010ff */
[----:B----4-:R-:W-:Y:S05]  /*4010*/  @!P0 BRA `(.L_x_81) ;  /* 0xfffffffc00f08947 */ /* 0x010fea000383ffff */
[----:B------:R-:W-:Y:S05]  /*4020*/  BRA `(.L_x_80) ;  /* 0x00000000000c7947 */ /* 0x000fea0003800000 */
.L_x_76:
[----:B------:R-:W-:-:S04]  /*4030*/  UIADD3 UR4, UPT, UPT, UR13, 0x120, URZ ;  /* 0x000001200d047890 */ /* 0x000fc8000fffe0ff */
[----:B------:R-:W-:-:S09]  /*4040*/  UPRMT UR4, UR29, 0x654, UR4 ;  /* 0x000006541d047896 */ /* 0x000fd20008000004 */
[----:B------:R-:W-:Y:S03]  /*4050*/  SYNCS.ARRIVE.TRANS64.RED.A1T0 RZ, [UR4], RZ ;  /* 0x000000ffffff79a7 */ /* 0x000fe60008100404 */
.L_x_80:
[----:B-12---:R-:W-:Y:S01]  /*4060*/  SHF.L.U32 R3, RZ, 0x1f, RZ ;  /* 0x0000001fff037819 */ /* 0x006fe200000006ff */
[----:B------:R-:W-:Y:S01]  /*4070*/  UIADD3 UR4, UPT, UPT, UR13, 0x120, URZ ;  /* 0x000001200d047890 */ /* 0x000fe2000fffe0ff */
[----:B------:R-:W-:Y:S02]  /*4080*/  PLOP3.LUT P0, PT, PT, PT, UP1, 0x80, 0x8 ;  /* 0x000000000008781c */ /* 0x000fe40003f0f018 */
[----:B------:R-:W1:Y:S02]  /*4090*/  SYNCS.PHASECHK.TRANS64.TRYWAIT P1, [UR13+0x120], R3 ;  /* 0x00012003ff0075a7 */ /* 0x000e64000802110d */
[----:B-1----:R-:W-:Y:S09]  /*40a0*/  @!P1 BRA `(.L_x_82) ;  /* 0x0000006400509947 */ /* 0x002ff20003800000 */
.L_x_175:
[----:B------:R-:W-:Y:S01]  /*40b0*/  @!UP1 UPRMT UR4, UR29, 0x654, UR4 ;  /* 0x000006541d049896 */ /* 0x000fe20008000004 */
[----:B------:R-:W-:Y:S01]  /*40c0*/  UMOV UR5, 0xffff ;  /* 0x0000ffff00057882 */ /* 0x000fe20000000000 */
[----:B------:R-:W-:-:S07]  /*40d0*/  UMOV UR6, 0x1 ;  /* 0x0000000100067882 */ /* 0x000fce0000000000 */
[----:B------:R-:W-:Y:S01]  /*40e0*/  @!P0 SYNCS.ARRIVE.TRANS64.RED.A1T0 RZ, [UR4], RZ ;  /* 0x000000ffffff89a7 */ /* 0x000fe20008100404 */
[----:B------:R-:W-:Y:S01]  /*40f0*/  NOP ;  /* 0x0000000000007918 */ /* 0x000fe20000000000 */
[----:B-1----:R-:W1:Y:S01]  /*4100*/  LDS R0, [UR8+0x14] ;  /* 0x00001408ff007984 */ /* 0x002e620008000800 */
[----:B------:R-:W-:-:S04]  /*4110*/  ULOP3.LUT UR4, UR26, 0xffff, URZ, 0xc0, !UPT ;  /* 0x0000ffff1a047892 */ /* 0x000fc8000f8ec0ff */
[----:B------:R-:W-:-:S04]  /*4120*/  USHF.R.U32.HI UR4, URZ, 0x5, UR4 ;  /* 0x00000005ff047899 */ /* 0x000fc80008011604 */
[----:B------:R-:W-:Y:S02]  /*4130*/  USHF.L.U32 UR5, UR5, UR4, URZ ;  /* 0x0000000405057299 */ /* 0x000fe400080006ff */
[----:B------:R-:W-:-:S04]  /*4140*/  USHF.L.U32 UR4, UR6, UR4, URZ ;  /* 0x0000000406047299 */ /* 0x000fc800080006ff */
[----:B-1----:R-:W-:-:S04]  /*4150*/  LOP3.LUT R0, R0, UR5, RZ, 0xc0, !PT ;  /* 0x0000000500007c12 */ /* 0x002fc8000f8ec0ff */
[----:B------:R-:W-:-:S13]  /*4160*/  ISETP.NE.AND P0, PT, R0, UR5, PT ;  /* 0x0000000500007c0c */ /* 0x000fda000bf05270 */
[----:B------:R-:W-:Y:S05]  /*4170*/  @P0 BRA `(.L_x_83) ;  /* 0x0000000000580947 */ /* 0x000fea0003800000 */
[----:B------:R-:W1:Y:S02]  /*4180*/  LDS R0, [UR8+0x18] ;  /* 0x00001808ff007984 */ /* 0x000e640008000800 */
[----:B-1----:R-:W-:-:S04]  /*4190*/  LOP3.LUT R0, R0, UR4, RZ, 0xc0, !PT ;  /* 0x0000000400007c12 */ /* 0x002fc8000f8ec0ff */
[----:B------:R-:W-:-:S13]  /*41a0*/  ISETP.NE.AND P0, PT, R0, UR4, PT ;  /* 0x0000000400007c0c */ /* 0x000fda000bf05270 */
[----:B------:R-:W-:Y:S05]  /*41b0*/  @P0 BRA `(.L_x_84) ;  /* 0x00000000003c0947 */ /* 0x000fea0003800000 */
[----:B------:R-:W1:Y:S01]  /*41c0*/  S2R R2, SR_LANEID ;  /* 0x0000000000027919 */ /* 0x000e620000000000 */
[----:B------:R-:W-:Y:S01]  /*41d0*/  ULOP3.LUT UR5, URZ, UR5, URZ, 0x33, !UPT ;  /* 0x00000005ff057292 */ /* 0x000fe2000f8e33ff */
[----:B------:R-:W-:Y:S01]  /*41e0*/  LOP3.LUT R4, RZ, UR4, RZ, 0x33, !PT ;  /* 0x00000004ff047c12 */ /* 0x000fe2000f8e33ff */
[----:B------:R-:W-:Y:S02]  /*41f0*/  VOTEU.ANY UR4, UPT, PT ;  /* 0x0000000000047886 */ /* 0x000fe400038e0100 */
[----:B------:R-:W-:Y:S01]  /*4200*/  UFLO.U32 UR4, UR4 ;  /* 0x00000004000472bd */ /* 0x000fe200080e0000 */
[----:B------:R-:W2:Y:S01]  /*4210*/  REDUX UR6, R4 ;  /* 0x00000000040673c4 */ /* 0x000ea20000000000 */
[----:B------:R-:W-:-:S06]  /*4220*/  IMAD.U32 R0, RZ, RZ, UR5 ;  /* 0x00000005ff007e24 */ /* 0x000fcc000f8e00ff */
[----:B------:R4:W-:Y:S01]  /*4230*/  UTCATOMSWS.AND URZ, UR5 ;  /* 0x0000000500ff79e3 */ /* 0x0009e20008000000 */
[----:B------:R-:W3:Y:S01]  /*4240*/  REDUX UR7, R0 ;  /* 0x00000000000773c4 */ /* 0x000ee20000000000 */
[----:B-1----:R-:W-:Y:S01]  /*4250*/  ISETP.EQ.U32.AND P0, PT, R2, UR4, PT ;  /* 0x0000000402007c0c */ /* 0x002fe2000bf02070 */
[----:B--2---:R-:W-:Y:S01]  /*4260*/  IMAD.U32 R2, RZ, RZ, UR6 ;  /* 0x00000006ff027e24 */ /* 0x004fe2000f8e00ff */
[----:B---3--:R-:W-:-:S11]  /*4270*/  MOV R3, UR7 ;  /* 0x0000000700037c02 */ /* 0x008fd60008000f00 */
[----:B------:R4:W-:Y:S04]  /*4280*/  @P0 ATOMS.AND RZ, [UR8+0x14], R3 ;  /* 0x00001403ffff098c */ /* 0x0009e8000a800008 */
[----:B------:R4:W-:Y:S01]  /*4290*/  @P0 ATOMS.AND RZ, [UR8+0x18], R2 ;  /* 0x00001802ffff098c */ /* 0x0009e2000a800008 */
[----:B------:R-:W-:Y:S05]  /*42a0*/  BRA `(.L_x_85) ;  /* 0x0000000000147947 */ /* 0x000fea0003800000 */
.L_x_84:
[----:B------:R-:W-:Y:S02]  /*42b0*/  MOV R2, 0x42d0 ;  /* 0x000042d000027802 */ /* 0x000fe40000000f00 */
[----:B---3-5:R-:W-:Y:S05]  /*42c0*/  CALL.REL.NOINC `($__internal_0_$__cuda_sm10x_tcgen05_guardrail_trap_col_being_dealloced_not_returned_by_alloc) ;  /* 0x00000068002c7944 */ /* 0x028fea0003c00000 */
[----:B------:R-:W-:Y:S05]  /*42d0*/  BRA `(.L_x_85) ;  /* 0x0000000000087947 */ /* 0x000fea0003800000 */
.L_x_83:
[----:B------:R-:W-:Y:S02]  /*42e0*/  MOV R2, 0x4300 ;  /* 0x0000430000027802 */ /* 0x000fe40000000f00 */
[----:B---3-5:R-:W-:Y:S05]  /*42f0*/  CALL.REL.NOINC `($__internal_2_$__cuda_sm10x_tcgen05_guardrail_trap_unallocated_columns_being_dealloced) ;  /* 0x0000006800387944 */ /* 0x028fea0003c00000 */
.L_x_85:
[----:B------:R-:W-:Y:S01]  /*4300*/  NOP ;  /* 0x0000000000007918 */ /* 0x000fe20000000000 */
[----:B----4-:R-:W-:Y:S05]  /*4310*/  EXIT ;  /* 0x000000000000794d */ /* 0x010fea0003800000 */
.L_x_56:
[----:B------:R-:W-:-:S09]  /*4320*/  UISETP.NE.OR UP0, UPT, UR13, 0x3, !UP3 ;  /* 0x000000030d00788c */ /* 0x000fd2000df05670 */
[----:B------:R-:W-:Y:S05]  /*4330*/  BRA.U UP0, `(.L_x_86) ;  /* 0x0000001100c07547 */ /* 0x000fea000b800000 */
[----:B------:R-:W1:Y:S01]  /*4340*/  LDCU UR31, c[0x0][0x370] ;  /* 0x00006e00ff1f77ac */ /* 0x000e620008000800 */
[----:B------:R-:W2:Y:S01]  /*4350*/  LDC.64 R16, c[0x0][0x348] ;  /* 0x0000d200ff107b82 */ /* 0x000ea20000000a00 */
[----:B------:R-:W-:Y:S02]  /*4360*/  HFMA2 R13, -RZ, RZ, 0, 0 ;  /* 0x00000000ff0d7431 */ /* 0x000fe400000001ff */
[----:B------:R-:W-:Y:S01]  /*4370*/  IMAD.MOV.U32 R15, RZ, RZ, 0x1 ;  /* 0x00000001ff0f7424 */ /* 0x000fe200078e00ff */
[----:B------:R-:W1:Y:S01]  /*4380*/  LDCU.128 UR48, c[0x0][0xb10] ;  /* 0x00016200ff3077ac */ /* 0x000e620008000c00 */
[----:B------:R-:W-:Y:S01]  /*4390*/  IMAD.MOV.U32 R14, RZ, RZ, RZ ;  /* 0x000000ffff0e7224 */ /* 0x000fe200078e00ff */
[----:B------:R-:W-:Y:S01]  /*43a0*/  MOV R7, 0x1000 ;  /* 0x0000100000077802 */ /* 0x000fe20000000f00 */
[----:B------:R-:W3:Y:S01]  /*43b0*/  LDCU UR30, c[0x0][0x374] ;  /* 0x00006e80ff1e77ac */ /* 0x000ee20008000800 */
[----:B------:R-:W4:Y:S01]  /*43c0*/  LDC.64 R2, c[0x0][0x888] ;  /* 0x00022200ff027b82 */ /* 0x000f220000000a00 */
[----:B------:R-:W3:Y:S01]  /*43d0*/  LDCU UR15, c[0x0][0xb0c] ;  /* 0x00016180ff0f77ac */ /* 0x000ee20008000800 */
[----:B------:R-:W2:Y:S06]  /*43e0*/  LDCU UR54, c[0x0][0xb20] ;  /* 0x00016400ff3677ac */ /* 0x000eac0008000800 */
[----:B------:R-:W4:Y:S01]  /*43f0*/  LDC.64 R4, c[0x0][0x890] ;  /* 0x00022400ff047b82 */ /* 0x000f220000000a00 */
[----:B------:R-:W2:Y:S01]  /*4400*/  LDCU UR4, c[0x0][0xb30] ;  /* 0x00016600ff0477ac */ /* 0x000ea20008000800 */
[----:B------:R-:W-:Y:S01]  /*4410*/  UMOV UR21, 0x400 ;  /* 0x0000040000157882 */ /* 0x000fe20000000000 */
[----:B-1----:R-:W-:-:S02]  /*4420*/  UIMAD.WIDE.U32 UR6, UR31, UR48, URZ ;  /* 0x000000301f0672a5 */ /* 0x002fc4000f8e00ff */
[----:B---3--:R-:W-:Y:S02]  /*4430*/  UIMAD.WIDE.U32 UR8, UR30, UR51, URZ ;  /* 0x000000331e0872a5 */ /* 0x008fe4000f8e00ff */
[----:B------:R-:W-:Y:S02]  /*4440*/  ULEA UR21, UR58, UR21, 0x18 ;  /* 0x000000153a157291 */ /* 0x000fe4000f8ec0ff */
[----:B------:R-:W-:Y:S02]  /*4450*/  UPLOP3.LUT UP2, UPT, UPT, UPT, UPT, 0x40, 0x4 ;  /* 0x000000000004789c */ /* 0x000fe40003f4e870 */
[----:B------:R-:W-:Y:S02]  /*4460*/  UIADD3 UR37, UPT, UPT, UR21, 0x68, URZ ;  /* 0x0000006815257890 */ /* 0x000fe4000fffe0ff */
[----:B------:R-:W-:Y:S02]  /*4470*/  UIADD3 UR41, UPT, UPT, UR21, 0x50, URZ ;  /* 0x0000005015297890 */ /* 0x000fe4000fffe0ff */
[----:B------:R-:W-:-:S02]  /*4480*/  UIADD3 UR33, UPT, UPT, UR21, 0x58, URZ ;  /* 0x0000005815217890 */ /* 0x000fc4000fffe0ff */
[----:B------:R-:W-:Y:S01]  /*4490*/  UIADD3 UR25, UPT, UPT, UR21, 0x60, URZ ;  /* 0x0000006015197890 */ /* 0x000fe2000fffe0ff */
[----:B------:R-:W-:Y:S01]  /*44a0*/  UMOV UR6, UR7 ;  /* 0x0000000700067c82 */ /* 0x000fe20008000000 */
[----:B------:R-:W-:Y:S01]  /*44b0*/  UMOV UR47, UR9 ;  /* 0x00000009002f7c82 */ /* 0x000fe20008000000 */
[----:B------:R-:W-:Y:S02]  /*44c0*/  UISETP.GE.AND UP0, UPT, UR45, 0x1, UPT ;  /* 0x000000012d00788c */ /* 0x000fe4000bf06270 */
[----:B------:R-:W-:Y:S01]  /*44d0*/  UISETP.NE.AND UP4, UPT, UR45, 0x1, UPT ;  /* 0x000000012d00788c */ /* 0x000fe2000bf85270 */
[----:B------:R-:W1:Y:S01]  /*44e0*/  LDCU.64 UR22, c[0x0][0xb28] ;  /* 0x00016500ff1677ac */ /* 0x000e620008000a00 */
[----:B------:R-:W-:Y:S02]  /*44f0*/  UISETP.NE.AND UP6, UPT, UR15, 0x1, UPT ;  /* 0x000000010f00788c */ /* 0x000fe4000bfc5270 */
[----:B------:R-:W-:Y:S02]  /*4500*/  UISETP.NE.AND UP5, UPT, UR50, 0x1, UPT ;  /* 0x000000013200788c */ /* 0x000fe4000bfa5270 */
[----:B------:R-:W-:-:S02]  /*4510*/  UPRMT UR37, UR58, 0x654, UR37 ;  /* 0x000006543a257896 */ /* 0x000fc40008000025 */
[----:B------:R-:W-:Y:S02]  /*4520*/  USHF.R.U32.HI UR52, URZ, UR49, UR6 ;  /* 0x00000031ff347299 */ /* 0x000fe40008011606 */
[----:B------:R-:W-:Y:S02]  /*4530*/  UPRMT UR46, UR58, 0x654, UR41 ;  /* 0x000006543a2e7896 */ /* 0x000fe40008000029 */
[----:B------:R-:W-:Y:S02]  /*4540*/  UPRMT UR39, UR58, 0x654, UR33 ;  /* 0x000006543a277896 */ /* 0x000fe40008000021 */
[----:B------:R-:W-:Y:S02]  /*4550*/  UPRMT UR38, UR58, 0x654, UR25 ;  /* 0x000006543a267896 */ /* 0x000fe40008000019 */
[----:B--2---:R-:W-:Y:S02]  /*4560*/  USHF.R.U32.HI UR47, URZ, UR54, UR47 ;  /* 0x00000036ff2f7299 */ /* 0x004fe4000801162f */
[----:B------:R-:W-:-:S11]  /*4570*/  UISETP.NE.AND UP3, UPT, UR4, 0x1, UPT ;  /* 0x000000010400788c */ /* 0x000fd6000bf65270 */
.L_x_97:
[C---:B------:R-:W-:Y:S02]  /*4580*/  LEA R12, R14.reuse, UR21, 0x3 ;  /* 0x000000150e0c7c11 */ /* 0x040fe4000f8e18ff */
[----:B------:R-:W-:Y:S02]  /*4590*/  SHF.L.U32 R9, R13, 0x1f, RZ ;  /* 0x0000001f0d097819 */ /* 0x000fe400000006ff */
[----:B------:R-:W-:Y:S02]  /*45a0*/  LEA R10, R14, UR21, 0x4 ;  /* 0x000000150e0a7c11 */ /* 0x000fe4000f8e20ff */
[----:B------:R-:W2:Y:S02]  /*45b0*/  SYNCS.PHASECHK.TRANS64.TRYWAIT P0, [R12+URZ+0xa0], R9 ;  /* 0x0000a0090c0075a7 */ /* 0x000ea400080011ff */
[----:B--23--:R-:W-:Y:S05]  /*45c0*/  @!P0 BRA `(.L_x_87) ;  /* 0x0000006000208947 */ /* 0x00cfea0003800000 */
.L_x_176:
[----:B--2---:R-:W2:Y:S01]  /*45d0*/  LDS.128 R8, [R10+0x130] ;  /* 0x000130000a087984 */ /* 0x004ea20000000c00 */
[----:B------:R-:W-:Y:S01]  /*45e0*/  UISETP.GE.AND UP0, UPT, UR45, 0x1, UPT ;  /* 0x000000012d00788c */ /* 0x000fe2000bf06270 */
[----:B------:R-:W-:Y:S01]  /*45f0*/  @!PT LDS RZ, [RZ] ;  /* 0x00000000fffff984 */ /* 0x000fe20000000800 */
[----:B------:R-:W-:Y:S01]  /*4600*/  @!PT LDS RZ, [RZ] ;  /* 0x00000000fffff984 */ /* 0x000fe20000000800 */
[----:B------:R-:W-:Y:S01]  /*4610*/  @!PT LDS RZ, [RZ] ;  /* 0x00000000fffff984 */ /* 0x000fe20000000800 */
[----:B------:R-:W-:Y:S01]  /*4620*/  @!PT LDS RZ, [RZ] ;  /* 0x00000000fffff984 */ /* 0x000fe20000000800 */
[----:B------:R3:W-:Y:S06]  /*4630*/  MEMBAR.ALL.CTA ;  /* 0x0000000000007992 */ /* 0x0007ec0000008000 */
[----:B---3--:R-:W3:Y:S01]  /*4640*/  FENCE.VIEW.ASYNC.S ;  /* 0x00000000000073c6 */ /* 0x008ee20000000000 */
[----:B--2---:R-:W-:Y:S11]  /*4650*/  LOP3.LUT P0, RZ, R10, 0x1, RZ, 0xc0, !PT ;  /* 0x000000010aff7812 */ /* 0x004ff6000780c0ff */
[----:B------:R-:W-:Y:S02]  /*4660*/  @!UPT UIADD3 URZ, UPT, UPT, URZ, URZ, URZ ;  /* 0x000000fffffff290 */ /* 0x000fe4000fffe0ff */
[----:B---3--:R-:W-:Y:S01]  /*4670*/  VOTEU.ANY UP1, P0 ;  /* 0x0000000000ff7886 */ /* 0x008fe20000020100 */
[----:B------:R-:W-:Y:S11]  /*4680*/  PLOP3.LUT P0, PT, PT, PT, UP1, 0x80, 0x8 ;  /* 0x000000000008781c */ /* 0x000ff60003f0f018 */
[----:B------:R-:W-:Y:S02]  /*4690*/  @!UPT UIADD3 URZ, UPT, UPT, URZ, URZ, URZ ;  /* 0x000000fffffff290 */ /* 0x000fe4000fffe0ff */
[----:B------:R-:W-:Y:S02]  /*46a0*/  @P0 SHF.R.U32.HI R0, RZ, 0x10, R9 ;  /* 0x00000010ff000819 */ /* 0x000fe40000011609 */
[----:B------:R-:W-:Y:S02]  /*46b0*/  @P0 MOV R6, R8 ;  /* 0x0000000800060202 */ /* 0x000fe40000000f00 */
[----:B------:R-:W-:Y:S01]  /*46c0*/  @P0 R2UR UR4, R0 ;  /* 0x00000000000402ca */ /* 0x000fe200000e0000 */
[----:B------:R-:W-:Y:S01]  /*46d0*/  VIADD R0, R12, 0xb0 ;  /* 0x000000b00c007836 */ /* 0x000fe20000000000 */
[----:B------:R-:W-:Y:S02]  /*46e0*/  @P0 LOP3.LUT R8, R9, 0xffff, RZ, 0xc0, !PT ;  /* 0x0000ffff09080812 */ /* 0x000fe400078ec0ff */
[----:B------:R-:W-:Y:S02]  /*46f0*/  @P0 R2UR UR6, R6 ;  /* 0x00000000060602ca */ /* 0x000fe400000e0000 */
[----:B------:R-:W-:Y:S02]  /*4700*/  PRMT R0, RZ, 0x654, R0 ;  /* 0x00000654ff007816 */ /* 0x000fe40000000000 */
[----:B------:R-:W-:Y:S02]  /*4710*/  @P0 R2UR UR5, R8 ;  /* 0x00000000080502ca */ /* 0x000fe400000e0000 */
[----:B------:R2:W-:Y:S03]  /*4720*/  SYNCS.ARRIVE.TRANS64.RED.A1T0 RZ, [R0+URZ], RZ ;  /* 0x000000ff00ff79a7 */ /* 0x0005e600081004ff */
[----:B------:R-:W-:Y:S04]  /*4730*/  @UP1 UMOV UR29, UR4 ;  /* 0x00000004001d1c82 */ /* 0x000fe80008000000 */
[----:B------:R-:W-:Y:S04]  /*4740*/  @UP1 UMOV UR14, UR6 ;  /* 0x00000006000e1c82 */ /* 0x000fe80008000000 */
[----:B------:R-:W-:Y:S01]  /*4750*/  @UP1 UMOV UR13, UR5 ;  /* 0x00000005000d1c82 */ /* 0x000fe20008000000 */
[----:B------:R-:W-:Y:S05]  /*4760*/  BRA.U !UP0, `(.L_x_88) ;  /* 0x0000000108a47547 */ /* 0x000fea000b800000 */
[----:B------:R-:W-:Y:S02]  /*4770*/  UIMAD.WIDE.U32 UR16, UR13, UR51, URZ ;  /* 0x000000330d1072a5 */ /* 0x000fe4000f8e00ff */
[----:B------:R-:W-:Y:S02]  /*4780*/  UIMAD.WIDE.U32 UR18, UR14, UR48, URZ ;  /* 0x000000300e1272a5 */ /* 0x000fe4000f8e00ff */
[----:B------:R-:W-:Y:S02]  /*4790*/  USEL UR4, UR30, UR47, !UP5 ;  /* 0x0000002f1e047287 */ /* 0x000fe4000e800000 */
[----:B------:R-:W-:Y:S02]  /*47a0*/  USEL UR7, UR31, UR52, !UP6 ;  /* 0x000000341f077287 */ /* 0x000fe4000f000000 */
[----:B-1----:R-:W-:Y:S02]  /*47b0*/  UIMAD.WIDE.U32 UR8, UR4, UR22, URZ ;  /* 0x00000016040872a5 */ /* 0x002fe4000f8e00ff */
[----:B------:R-:W-:Y:S01]  /*47c0*/  UIMAD.WIDE.U32 UR10, UR7, UR22, URZ ;  /* 0x00000016070a72a5 */ /* 0x000fe2000f8e00ff */
[----:B------:R-:W-:Y:S02]  /*47d0*/  UMOV UR5, UR17 ;  /* 0x0000001100057c82 */ /* 0x000fe40008000000 */
[----:B------:R-:W-:Y:S03]  /*47e0*/  USHF.R.U32.HI UR6, URZ, UR54, UR5 ;  /* 0x00000036ff067299 */ /* 0x000fe60008011605 */
[----:B------:R-:W-:Y:S01]  /*47f0*/  UMOV UR5, UR19 ;  /* 0x0000001300057c82 */ /* 0x000fe20008000000 */
[----:B------:R-:W-:Y:S02]  /*4800*/  USEL UR6, UR13, UR6, !UP5 ;  /* 0x000000060d067287 */ /* 0x000fe4000e800000 */
[----:B------:R-:W-:Y:S03]  /*4810*/  USHF.R.U32.HI UR12, URZ, UR49, UR5 ;  /* 0x00000031ff0c7299 */ /* 0x000fe60008011605 */
[----:B------:R-:W-:Y:S02]  /*4820*/  UMOV UR5, UR9 ;  /* 0x0000000900057c82 */ /* 0x000fe40008000000 */
[----:B------:R-:W-:Y:S03]  /*4830*/  @UP4 USHF.R.U32.HI UR4, URZ, UR23, UR5 ;  /* 0x00000017ff044299 */ /* 0x000fe60008011605 */
[----:B------:R-:W-:Y:S01]  /*4840*/  UMOV UR5, UR11 ;  /* 0x0000000b00057c82 */ /* 0x000fe20008000000 */
[----:B------:R-:W-:Y:S02]  /*4850*/  UIMAD UR4, UR45, UR4, URZ ;  /* 0x000000042d0472a4 */ /* 0x000fe4000f8e02ff */
[----:B------:R-:W-:Y:S02]  /*4860*/  @UP4 USHF.R.U32.HI UR7, URZ, UR23, UR5 ;  /* 0x00000017ff074299 */ /* 0x000fe40008011605 */
[----:B------:R-:W-:Y:S02]  /*4870*/  UIMAD.WIDE.U32 UR10, UR6, UR22, URZ ;  /* 0x00000016060a72a5 */ /* 0x000fe4000f8e00ff */
[----:B------:R-:W-:Y:S02]  /*4880*/  USEL UR5, UR14, UR12, !UP6 ;  /* 0x0000000c0e057287 */ /* 0x000fe4000f000000 */
[----:B------:R-:W-:Y:S02]  /*4890*/  UIMAD UR8, UR45, UR7, URZ ;  /* 0x000000072d0872a4 */ /* 0x000fe4000f8e02ff */
[----:B------:R-:W-:Y:S03]  /*48a0*/  UISETP.GE.AND UP0, UPT, UR6, UR4, UPT ;  /* 0x000000040600728c */ /* 0x000fe6000bf06270 */
[----:B------:R-:W-:Y:S01]  /*48b0*/  UMOV UR4, UR11 ;  /* 0x0000000b00047c82 */ /* 0x000fe20008000000 */
[----:B------:R-:W-:Y:S02]  /*48c0*/  UISETP.GE.OR UP0, UPT, UR5, UR8, UP0 ;  /* 0x000000080500728c */ /* 0x000fe40008706670 */
[----:B------:R-:W-:Y:S02]  /*48d0*/  USHF.R.U32.HI UR4, URZ, UR23, UR4 ;  /* 0x00000017ff047299 */ /* 0x000fe40008011604 */
[----:B------:R-:W-:Y:S02]  /*48e0*/  UIMAD.WIDE.U32 UR8, UR5, UR22, URZ ;  /* 0x00000016050872a5 */ /* 0x000fe4000f8e00ff */
[----:B------:R-:W-:Y:S04]  /*48f0*/  USEL UR10, UR6, UR4, !UP4 ;  /* 0x00000004060a7287 */ /* 0x000fe8000e000000 */
[----:B------:R-:W-:Y:S01]  /*4900*/  UIADD3 UR11, UPT, UPT, -UR10, URZ, URZ ;  /* 0x000000ff0a0b7290 */ /* 0x000fe2000fffe1ff */
[----:B------:R-:W-:Y:S02]  /*4910*/  @!UP0 UMOV UR4, UR9 ;  /* 0x0000000900048c82 */ /* 0x000fe40008000000 */
[----:B------:R-:W-:Y:S02]  /*4920*/  @!UP0 USHF.R.U32.HI UR4, URZ, UR23, UR4 ;  /* 0x00000017ff048299 */ /* 0x000fe40008011604 */
[----:B------:R-:W-:Y:S02]  /*4930*/  UIMAD UR8, UR45, UR11, UR6 ;  /* 0x0000000b2d0872a4 */ /* 0x000fe4000f8e0206 */
[----:B------:R-:W-:Y:S04]  /*4940*/  @!UP0 USEL UR4, UR5, UR4, !UP4 ;  /* 0x0000000405048287 */ /* 0x000fe8000e000000 */
[----:B------:R-:W-:Y:S02]  /*4950*/  @!UP0 UIMAD UR7, UR7, UR8, UR4 ;  /* 0x00000008070782a4 */ /* 0x000fe4000f8e0204 */
[----:B------:R-:W-:Y:S02]  /*4960*/  @!UP0 UIADD3 UR9, UPT, UPT, UR10, -UR4, URZ ;  /* 0x800000040a098290 */ /* 0x000fe4000fffe0ff */
[----:B------:R-:W-:Y:S02]  /*4970*/  UIADD3 UR8, UPT, UPT, -UR6, URZ, URZ ;  /* 0x000000ff06087290 */ /* 0x000fe4000fffe1ff */
[----:B------:R-:W-:Y:S02]  /*4980*/  UIADD3 UR4, UPT, UPT, -UR5, URZ, URZ ;  /* 0x000000ff05047290 */ /* 0x000fe4000fffe1ff */
[----:B------:R-:W-:Y:S03]  /*4990*/  @!UP0 UIMAD UR6, UR9, UR45, UR5 ;  /* 0x0000002d090682a4 */ /* 0x000fe6000f8e0205 */
[----:B------:R-:W-:Y:S01]  /*49a0*/  @!UP0 UMOV UR5, UR7 ;  /* 0x0000000700058c82 */ /* 0x000fe20008000000 */
[----:B------:R-:W-:Y:S02]  /*49b0*/  UIMAD UR7, UR15, UR4, UR14 ;  /* 0x000000040f0772a4 */ /* 0x000fe4000f8e020e */
[----:B------:R-:W-:Y:S02]  /*49c0*/  UIMAD UR4, UR50, UR8, UR13 ;  /* 0x00000008320472a4 */ /* 0x000fe4000f8e020d */
[----:B------:R-:W-:Y:S02]  /*49d0*/  UIMAD UR14, UR5, UR15, UR7 ;  /* 0x0000000f050e72a4 */ /* 0x000fe4000f8e0207 */
[----:B------:R-:W-:Y:S11]  /*49e0*/  UIMAD UR13, UR6, UR50, UR4 ;  /* 0x00000032060d72a4 */ /* 0x000ff6000f8e0204 */
[----:B------:R-:W-:Y:S01]  /*49f0*/  @!UPT UIADD3 URZ, UPT, UPT, URZ, URZ, URZ ;  /* 0x000000fffffff290 */ /* 0x000fe2000fffe0ff */
.L_x_88:
[----:B------:R-:W3:Y:S01]  /*4a00*/  @!UP3 LDCU.128 UR8, c[0x0][0xb10] ;  /* 0x00016200ff08b7ac */ /* 0x000ee20008000c00 */
[C---:B----4-:R-:W-:Y:S02]  /*4a10*/  ISETP.NE.U32.AND P1, PT, R4.reuse, RZ, PT ;  /* 0x000000ff0400720c */ /* 0x050fe40003f25070 */
[----:B------:R-:W-:Y:S02]  /*4a20*/  ISETP.NE.U32.AND P0, PT, R4, RZ, PT ;  /* 0x000000ff0400720c */ /* 0x000fe40003f05070 */
[C---:B------:R-:W-:Y:S02]  /*4a30*/  ISETP.NE.AND.EX P1, PT, R5.reuse, RZ, PT, P1 ;  /* 0x000000ff0500720c */ /* 0x040fe40003f25310 */
[----:B------:R-:W-:Y:S01]  /*4a40*/  ISETP.NE.AND.EX P0, PT, R5, RZ, PT, P0 ;  /* 0x000000ff0500720c */ /* 0x000fe20003f05300 */
[----:B------:R-:W4:Y:S01]  /*4a50*/  @!UP3 LDCU UR5, c[0x0][0xb0c] ;  /* 0x00016180ff05b7ac */ /* 0x000f220008000800 */
[----:B------:R-:W-:Y:S01]  /*4a60*/  SHF.L.U32 R9, R15, 0x1f, RZ ;  /* 0x0000001f0f097819 */ /* 0x000fe200000006ff */
[----:B------:R-:W-:Y:S02]  /*4a70*/  USHF.L.U32 UR42, UR32, 0x8, URZ ;  /* 0x00000008202a7899 */ /* 0x000fe400080006ff */
[----:B------:R-:W-:Y:S02]  /*4a80*/  USHF.L.U32 UR43, UR20, 0x6, URZ ;  /* 0x00000006142b7899 */ /* 0x000fe400080006ff */
[----:B---3--:R-:W-:Y:S07]  /*4a90*/  UIMAD.WIDE.U32 UR6, UR14, UR8, URZ ;  /* 0x000000080e0672a5 */ /* 0x008fee000f8e00ff */
[----:B------:R-:W-:Y:S01]  /*4aa0*/  @!UP3 UMOV UR4, UR7 ;  /* 0x000000070004bc82 */ /* 0x000fe20008000000 */
[----:B----4-:R-:W-:Y:S02]  /*4ab0*/  @!UP3 UISETP.NE.AND UP0, UPT, UR5, 0x1, UPT ;  /* 0x000000010500b88c */ /* 0x010fe4000bf05270 */
[----:B------:R-:W-:Y:S02]  /*4ac0*/  @!UP3 USHF.R.U32.HI UR4, URZ, UR9, UR4 ;  /* 0x00000009ff04b299 */ /* 0x000fe40008011604 */
[----:B------:R-:W-:Y:S02]  /*4ad0*/  UIMAD.WIDE.U32 UR6, UR13, UR11, URZ ;  /* 0x0000000b0d0672a5 */ /* 0x000fe4000f8e00ff */
[----:B------:R-:W-:Y:S02]  /*4ae0*/  @!UP3 USEL UR8, UR14, UR4, !UP0 ;  /* 0x000000040e08b287 */ /* 0x000fe4000c000000 */
[----:B------:R-:W-:Y:S03]  /*4af0*/  @!UP3 UISETP.NE.AND UP0, UPT, UR10, 0x1, UPT ;  /* 0x000000010a00b88c */ /* 0x000fe6000bf05270 */
[----:B------:R-:W-:Y:S02]  /*4b00*/  @!UP3 UMOV UR6, UR7 ;  /* 0x000000070006bc82 */ /* 0x000fe40008000000 */
[----:B------:R-:W3:Y:S02]  /*4b10*/  @!UP3 LDCU UR4, c[0x0][0xb20] ;  /* 0x00016400ff04b7ac */ /* 0x000ee40008000800 */
[----:B---3--:R-:W-:Y:S04]  /*4b20*/  @!UP3 USHF.R.U32.HI UR6, URZ, UR4, UR6 ;  /* 0x00000004ff06b299 */ /* 0x008fe80008011606 */
[----:B------:R-:W-:Y:S04]  /*4b30*/  @!UP3 USEL UR6, UR13, UR6, !UP0 ;  /* 0x000000060d06b287 */ /* 0x000fe8000c000000 */
[----:B------:R-:W-:Y:S02]  /*4b40*/  @!UP3 UIADD3 UR4, UPT, UPT, -UR8, UR6, URZ ;  /* 0x000000060804b290 */ /* 0x000fe4000fffe1ff */
[----:B------:R-:W-:Y:S02]  /*4b50*/  @!UP3 UIADD3 UR6, UPT, UPT, UR8, -UR6, URZ ;  /* 0x800000060806b290 */ /* 0x000fe4000fffe0ff */
[----:B------:R-:W-:Y:S02]  /*4b60*/  @!UP3 UIMAD UR14, UR4, UR5, UR14 ;  /* 0x00000005040eb2a4 */ /* 0x000fe4000f8e020e */
[----:B------:R-:W-:Y:S01]  /*4b70*/  @!UP3 UIMAD UR13, UR6, UR10, UR13 ;  /* 0x0000000a060db2a4 */ /* 0x000fe2000f8e020d */
[----:B------:R-:W-:Y:S11]  /*4b80*/  BRA.U UP2, `(.L_x_89) ;  /* 0x0000000102107547 */ /* 0x000ff6000b800000 */
[----:B--2---:R-:W-:Y:S04]  /*4b90*/  MOV R0, UR53 ;  /* 0x0000003500007c02 */ /* 0x004fe80008000f00 */
[----:B------:R-:W-:Y:S04]  /*4ba0*/  SHF.L.U32 R11, R0, 0x1f, RZ ;  /* 0x0000001f000b7819 */ /* 0x000fe800000006ff */
[----:B------:R-:W2:Y:S02]  /*4bb0*/  SYNCS.PHASECHK.TRANS64.TRYWAIT P2, [UR21+0x98], R11 ;  /* 0x0000980bff0075a7 */ /* 0x000ea40008041115 */
[----:B--2---:R-:W-:Y:S05]  /*4bc0*/  @!P2 BRA `(.L_x_90) ;  /* 0x0000005800b4a947 */ /* 0x004fea0003800000 */
.L_x_89:
[----:B------:R-:W-:Y:S05]  /*4bd0*/  @!P1 BRA `(.L_x_91) ;  /* 0x0000000000309947 */ /* 0x000fea0003800000 */
[----:B------:R-:W-:Y:S01]  /*4be0*/  ISETP.NE.U32.AND P1, PT, R2, RZ, PT ;  /* 0x000000ff0200720c */ /* 0x000fe20003f25070 */
[----:B------:R-:W3:Y:S01]  /*4bf0*/  LDCU.64 UR4, c[0x0][0x358] ;  /* 0x00006b00ff0477ac */ /* 0x000ee20008000a00 */
[----:B------:R-:W-:Y:S02]  /*4c00*/  IMAD.MOV.U32 R86, RZ, RZ, 0x1 ;  /* 0x00000001ff567424 */ /* 0x000fe400078e00ff */
[----:B------:R-:W-:Y:S11]  /*4c10*/  ISETP.NE.AND.EX P1, PT, R3, RZ, PT, P1 ;  /* 0x000000ff0300720c */ /* 0x000ff60003f25310 */
[----:B------:R-:W-:Y:S02]  /*4c20*/  @!UPT UIADD3 URZ, UPT, UPT, URZ, URZ, URZ ;  /* 0x000000fffffff290 */ /* 0x000fe4000fffe0ff */
[----:B--2---:R-:W2:Y:S01]  /*4c30*/  @P1 LDC.64 R10, c[0x0][0x888] ;  /* 0x00022200ff0a1b82 */ /* 0x004ea20000000a00 */
[----:B------:R-:W-:Y:S04]  /*4c40*/  @P1 IMAD R0, R4, UR36, RZ ;  /* 0x0000002404001c24 */ /* 0x000fe8000f8e02ff */
[----:B--2---:R-:W-:Y:S04]  /*4c50*/  @P1 IMAD.WIDE R10, R0, 0x4, R10 ;  /* 0x00000004000a1825 */ /* 0x004fe800078e020a */
[----:B------:R-:W-:Y:S01]  /*4c60*/  HFMA2 R0, -RZ, RZ, 0, 5.9604644775390625e-08 ;  /* 0x00000001ff007431 */ /* 0x000fe200000001ff */
[----:B---3-5:R3:W5:Y:S04]  /*4c70*/  @P1 LDG.E R41, desc[UR4][R10.64] ;  /* 0x000000040a291981 */ /* 0x028768000c1e1900 */
[----:B------:R-:W-:Y:S01]  /*4c80*/  @!P1 PRMT R86, R0, 0x7610, R86 ;  /* 0x0000761000569816 */ /* 0x000fe20000000056 */
[----:B---3--:R-:W4:Y:S06]  /*4c90*/  @!P1 LDC R41, c[0x0][0x880] ;  /* 0x00022000ff299b82 */ /* 0x008f2c0000000800 */
.L_x_91:
[----:B----45:R-:W-:Y:S01]  /*4ca0*/  @!P0 FSETP.EQ.AND P1, PT, R41, RZ, PT ;  /* 0x000000ff2900820b */ /* 0x030fe20003f22000 */
[----:B------:R-:W-:Y:S01]  /*4cb0*/  @!UPT UIADD3 URZ, UPT, UPT, URZ, URZ, URZ ;  /* 0x000000fffffff290 */ /* 0x000fe2000fffe0ff */
[----:B------:R-:W-:Y:S11]  /*4cc0*/  @!P0 BRA `(.L_x_92) ;  /* 0x0000000000188947 */ /* 0x000ff60003800000 */
[----:B------:R-:W-:Y:S02]  /*4cd0*/  LOP3.LUT P0, RZ, R86, 0xff, RZ, 0xc0, !PT ;  /* 0x000000ff56ff7812 */ /* 0x000fe4000780c0ff */
[----:B------:R-:W-:Y:S04]  /*4ce0*/  ISETP.NE.U32.AND P1, PT, R2, RZ, PT ;  /* 0x000000ff0200720c */ /* 0x000fe80003f25070 */
[----:B------:R-:W-:Y:S04]  /*4cf0*/  ISETP.NE.AND.EX P1, PT, R3, RZ, PT, P1 ;  /* 0x000000ff0300720c */ /* 0x000fe80003f25310 */
[----:B------:R-:W-:Y:S03]  /*4d00*/  PLOP3.LUT P1, PT, P1, PT, PT, 0x8, 0x80 ;  /* 0x000000000080781c */ /* 0x000fe60000f2e170 */
[----:B------:R-:W-:Y:S11]  /*4d10*/  @P0 FSETP.EQ.AND P1, PT, R41, RZ, PT ;  /* 0x000000ff2900020b */ /* 0x000ff60003f22000 */
[----:B------:R-:W-:Y:S02]  /*4d20*/  @!UPT UIADD3 URZ, UPT, UPT, URZ, URZ, URZ ;  /* 0x000000fffffff290 */ /* 0x000fe4000fffe0ff */
.L_x_92:
[----:B------:R-:W3:Y:S01]  /*4d30*/  SYNCS.PHASECHK.TRANS64.TRYWAIT P2, [UR21+0x70], R9 ;  /* 0x00007009ff0075a7 */ /* 0x000ee20008041115 */
[----:B------:R-:W-:Y:S04]  /*4d40*/  ELECT P0, URZ, PT ;  /* 0x0000000000ff782f */ /* 0x000fe80003800000 */
[----:B------:R-:W-:Y:S11]  /*4d50*/  PLOP3.LUT P1, PT, P1, P0, PT, 0xf2, 0x2f ;  /* 0x00000000002f781c */ /* 0x000ff60000f21e72 */
[----:B------:R-:W-:Y:S02]  /*4d60*/  @!UPT UIADD3 URZ, UPT, UPT, URZ, URZ, URZ ;  /* 0x000000fffffff290 */ /* 0x000fe4000fffe0ff */
[----:B------:R-:W-:Y:S05]  /*4d70*/  @!P1 IADD3 R8, P0, PT, R16, 0x580, RZ ;  /* 0x0000058010089810 */ /* 0x000fea0007f1e0ff */
[----:B------:R-:W-:Y:S01]  /*4d80*/  @!P1 IMAD.X R6, RZ, RZ, R17, P0 ;  /* 0x000000ffff069224 */ /* 0x000fe200000e0611 */
[----:B---3--:R-:W-:Y:S07]  /*4d90*/  @!P2 BRA `(.L_x_93) ;  /* 0x000000580058a947 */ /* 0x008fee0003800000 */
.L_x_179:
[----:B------:R-:W-:Y:S01]  /*4da0*/  @!P1 R2UR UR5, R8 ;  /* 0x00000000080592ca */ /* 0x000fe200000e0000 */
[----:B------:R-:W-:Y:S01]  /*4db0*/  VOTEU.ALL UP0, P1 ;  /* 0x0000000000ff7886 */ /* 0x000fe20000800000 */
[----:B------:R-:W-:Y:S01]  /*4dc0*/  @!P1 R2UR UR4, R6 ;  /* 0x00000000060492ca */ /* 0x000fe200000e0000 */
[----:B------:R-:W-:Y:S01]  /*4dd0*/  UMOV UR6, 0x0 ;  /* 0x0000000000067882 */ /* 0x000fe20000000000 */
[----:B------:R-:W-:Y:S01]  /*4de0*/  UMOV UR7, 0x10000000 ;  /* 0x1000000000077882 */ /* 0x000fe20000000000 */
[----:B------:R-:W-:Y:S01]  /*4df0*/  UMOV UR44, UR36 ;  /* 0x00000024002c7c82 */ /* 0x000fe20008000000 */
[----:B------:R-:W-:Y:S01]  /*4e00*/  @!UP0 UIADD3 UR40, UPT, UPT, UR21, 0x200, URZ ;  /* 0x0000020015288890 */ /* 0x000fe2000fffe0ff */
[----:B--2---:R-:W-:Y:S01]  /*4e10*/  @!P1 IMAD.MOV.U32 R0, RZ, RZ, 0x1000 ;  /* 0x00001000ff009424 */ /* 0x004fe200078e00ff */
[----:B------:R-:W-:Y:S01]  /*4e20*/  @!UP0 UIADD3 UR10, UPT, UPT, UR42, 0x80, URZ ;  /* 0x000000802a0a8890 */ /* 0x000fe2000fffe0ff */
[----:B------:R-:W-:Y:S01]  /*4e30*/  @!P1 IADD3 R8, P0, PT, R16, 0x580, RZ ;  /* 0x0000058010089810 */ /* 0x000fe20007f1e0ff */
[----:B------:R-:W-:Y:S01]  /*4e40*/  @!UP0 UIADD3 UR8, UPT, UPT, UR21, 0xa00, URZ ;  /* 0x00000a0015088890 */ /* 0x000fe2000fffe0ff */
[----:B------:R-:W-:Y:S02]  /*4e50*/  VOTEU.ALL UP0, P1 ;  /* 0x0000000000ff7886 */ /* 0x000fe40000800000 */
[----:B------:R-:W-:Y:S01]  /*4e60*/  IMAD.U32 R10, RZ, RZ, UR5 ;  /* 0x00000005ff0a7e24 */ /* 0x000fe2000f8e00ff */
[----:B------:R-:W-:Y:S01]  /*4e70*/  UMOV UR9, UR41 ;  /* 0x0000002900097c82 */ /* 0x000fe20008000000 */
[----:B------:R-:W-:Y:S01]  /*4e80*/  IMAD.U32 R11, RZ, RZ, UR4 ;  /* 0x00000004ff0b7e24 */ /* 0x000fe2000f8e00ff */
[----:B------:R-:W-:Y:S01]  /*4e90*/  UMOV UR11, UR43 ;  /* 0x0000002b000b7c82 */ /* 0x000fe20008000000 */
[----:B------:R-:W-:Y:S01]  /*4ea0*/  UMOV UR12, UR36 ;  /* 0x00000024000c7c82 */ /* 0x000fe20008000000 */
[----:B------:R-:W-:Y:S01]  /*4eb0*/  @!P1 R2UR UR4, R10 ;  /* 0x000000000a0492ca */ /* 0x000fe200000e0000 */
[----:B------:R-:W-:Y:S01]  /*4ec0*/  @!P1 IMAD.X R6, RZ, RZ, R17, P0 ;  /* 0x000000ffff069224 */ /* 0x000fe200000e0611 */
[----:B------:R-:W-:Y:S11]  /*4ed0*/  @!P1 R2UR UR5, R11 ;  /* 0x000000000b0592ca */ /* 0x000ff600000e0000 */
[----:B------:R-:W-:Y:S02]  /*4ee0*/  @!UPT UIADD3 URZ, UPT, UPT, URZ, URZ, URZ ;  /* 0x000000fffffff290 */ /* 0x000fe4000fffe0ff */
[----:B------:R2:W-:Y:S01]  /*4ef0*/  @!UP0 UTMALDG.3D [UR40], [UR4], desc[UR6] ;  /* 0x00000628040085b4 */ /* 0x0005e20008011000 */
[----:B------:R-:W-:Y:S05]  /*4f00*/  VOTEU.ALL UP0, P1 ;  /* 0x0000000000ff7886 */ /* 0x000fea0000800000 */
[----:B------:R2:W-:Y:S01]  /*4f10*/  @!UP0 UTMALDG.3D [UR8], [UR4], desc[UR6] ;  /* 0x00000608040085b4 */ /* 0x0005e20008011000 */
[----:B------:R2:W-:Y:S01]  /*4f20*/  @!P1 SYNCS.ARRIVE.TRANS64.RED.A0TR RZ, [UR21+0x50], R0 ;  /* 0x00005000ffff99a7 */ /* 0x0005e20008300415 */
[----:B------:R-:W-:Y:S01]  /*4f30*/  SYNCS.ARRIVE.TRANS64.RED.A1T0 RZ, [UR46], RZ ;  /* 0x000000ffffff79a7 */ /* 0x000fe2000810042e */
[----:B------:R-:W3:Y:S02]  /*4f40*/  SYNCS.PHASECHK.TRANS64.TRYWAIT P2, [UR21+0x78], R9 ;  /* 0x00007809ff0075a7 */ /* 0x000ee40008041115 */
[----:B--23--:R-:W-:Y:S05]  /*4f50*/  @!P2 BRA `(.L_x_94) ;  /* 0x000000580000a947 */ /* 0x00cfea0003800000 */
.L_x_181:
        /* <DEDUP_REMOVED lines=10> */
[----:B------:R-:W-:Y:S02]  /*5000*/  @!UP0 UIADD3 UR10, UPT, UPT, UR42, 0xa0, URZ ;  /* 0x000000a02a0a8890 */ /* 0x000fe4000fffe0ff */
[----:B------:R-:W-:Y:S01]  /*5010*/  @!UP0 UIADD3 UR8, UPT, UPT, UR21, 0x1a00, URZ ;  /* 0x00001a0015088890 */ /* 0x000fe2000fffe0ff */
[----:B------:R-:W-:Y:S01]  /*5020*/  IMAD.U32 R10, RZ, RZ, UR5 ;  /* 0x00000005ff0a7e24 */ /* 0x000fe2000f8e00ff */
[----:B------:R-:W-:Y:S01]  /*5030*/  VOTEU.ALL UP0, P1 ;  /* 0x0000000000ff7886 */ /* 0x000fe20000800000 */
[----:B------:R-:W-:Y:S01]  /*5040*/  IMAD.U32 R11, RZ, RZ, UR4 ;  /* 0x00000004ff0b7e24 */ /* 0x000fe2000f8e00ff */
[----:B------:R-:W-:Y:S01]  /*5050*/  UMOV UR9, UR33 ;  /* 0x0000002100097c82 */ /* 0x000fe20008000000 */
[----:B------:R-:W-:Y:S01]  /*5060*/  UMOV UR11, UR43 ;  /* 0x0000002b000b7c82 */ /* 0x000fe20008000000 */
[----:B------:R-:W-:Y:S01]  /*5070*/  @!P1 R2UR UR4, R10 ;  /* 0x000000000a0492ca */ /* 0x000fe200000e0000 */
[----:B------:R-:W-:Y:S01]  /*5080*/  UMOV UR12, UR36 ;  /* 0x00000024000c7c82 */ /* 0x000fe20008000000 */
[----:B------:R-:W-:Y:S01]  /*5090*/  @!P1 R2UR UR5, R11 ;  /* 0x000000000b0592ca */ /* 0x000fe200000e0000 */
[----:B------:R-:W-:Y:S11]  /*50a0*/  @!P1 IMAD.X R6, RZ, RZ, R17, P0 ;  /* 0x000000ffff069224 */ /* 0x000ff600000e0611 */
[----:B------:R-:W-:Y:S01]  /*50b0*/  @!UPT UIADD3 URZ, UPT, UPT, URZ, URZ, URZ ;  /* 0x000000fffffff290 */ /* 0x000fe2000fffe0ff */
[----:B------:R2:W-:Y:S01]  /*50c0*/  @!UP0 UTMALDG.3D [UR32], [UR4], desc[UR6] ;  /* 0x00000620040085b4 */ /* 0x0005e20008011000 */
[----:B------:R-:W-:Y:S05]  /*50d0*/  VOTEU.ALL UP0, P1 ;  /* 0x0000000000ff7886 */ /* 0x000fea0000800000 */
[----:B------:R2:W-:Y:S01]  /*50e0*/  @!UP0 UTMALDG.3D [UR8], [UR4], desc[UR6] ;  /* 0x00000608040085b4 */ /* 0x0005e20008011000 */
[----:B------:R2:W-:Y:S01]  /*50f0*/  @!P1 SYNCS.ARRIVE.TRANS64.RED.A0TR RZ, [UR21+0x58], R0 ;  /* 0x00005800ffff99a7 */ /* 0x0005e20008300415 */
[----:B------:R-:W-:Y:S01]  /*5100*/  SYNCS.ARRIVE.TRANS64.RED.A1T0 RZ, [UR39], RZ ;  /* 0x000000ffffff79a7 */ /* 0x000fe20008100427 */
[----:B------:R-:W3:Y:S02]  /*5110*/  SYNCS.PHASECHK.TRANS64.TRYWAIT P2, [UR21+0x80], R9 ;  /* 0x00008009ff0075a7 */ /* 0x000ee40008041115 */
[----:B--23--:R-:W-:Y:S05]  /*5120*/  @!P2 BRA `(.L_x_95) ;  /* 0x0000005400a4a947 */ /* 0x00cfea0003800000 */
.L_x_183:
        /* <DEDUP_REMOVED lines=9> */
[----:B------:R-:W-:Y:S01]  /*51c0*/  VIADD R14, R14, 0x1 ;  /* 0x000000010e0e7836 */ /* 0x000fe20000000000 */
        /* <DEDUP_REMOVED lines=10> */
[----:B------:R-:W-:Y:S11]  /*5270*/  UMOV UR12, UR36 ;  /* 0x00000024000c7c82 */ /* 0x000ff60008000000 */
        /* <DEDUP_REMOVED lines=8> */
.L_x_185:
[----:B------:R-:W-:Y:S01]  /*5300*/  UIADD3 UR32, UPT, UPT, UR13, UR59, URZ ;  /* 0x0000003b0d207290 */ /* 0x000fe2000fffe0ff */
[----:B------:R-:W-:Y:S01]  /*5310*/  @!P1 IADD3 R6, P0, PT, R16, 0x580, RZ ;  /* 0x0000058010069810 */ /* 0x000fe20007f1e0ff */
[----:B------:R-:W-:Y:S01]  /*5320*/  UPLOP3.LUT UP2, UPT, UPT, UPT, UPT, 0x80, 0x8 ;  /* 0x000000000008789c */ /* 0x000fe20003f4f070 */
[----:B------:R-:W-:Y:S01]  /*5330*/  R2UR UR24, R88 ;  /* 0x00000000581872ca */ /* 0x000fe200000e0000 */
[----:B------:R-:W-:Y:S01]  /*5340*/  VOTEU.ALL UP0, P1 ;  /* 0x0000000000ff7886 */ /* 0x000fe20000800000 */
[----:B------:R-:W-:Y:S01]  /*5350*/  @!P1 R2UR UR5, R6 ;  /* 0x00000000060592ca */ /* 0x000fe200000e0000 */
[----:B--2---:R-:W-:Y:S01]  /*5360*/  @!P1 IMAD.X R0, RZ, RZ, R17, P0 ;  /* 0x000000ffff009224 */ /* 0x004fe200000e0611 */
[----:B------:R-:W-:Y:S01]  /*5370*/  UMOV UR6, 0x0 ;  /* 0x0000000000067882 */ /* 0x000fe20000000000 */
[----:B------:R-:W-:Y:S01]  /*5380*/  UMOV UR7, 0x10000000 ;  /* 0x1000000000077882 */ /* 0x000fe20000000000 */
[----:B------:R-:W-:Y:S01]  /*5390*/  @!UP0 UIADD3 UR18, UPT, UPT, UR42, 0x60, URZ ;  /* 0x000000602a128890 */ /* 0x000fe2000fffe0ff */
[----:B------:R-:W-:Y:S01]  /*53a0*/  ISETP.NE.AND P0, PT, R14, 0x2, PT ;  /* 0x000000020e00780c */ /* 0x000fe20003f05270 */
[----:B------:R-:W-:Y:S01]  /*53b0*/  @!UP0 UIADD3 UR16, UPT, UPT, UR21, 0x3200, URZ ;  /* 0x0000320015108890 */ /* 0x000fe2000fffe0ff */
[----:B------:R-:W-:Y:S01]  /*53c0*/  @!P1 R2UR UR4, R0 ;  /* 0x00000000000492ca */ /* 0x000fe200000e0000 */
[----:B------:R-:W-:Y:S01]  /*53d0*/  @!UP0 UIADD3 UR17, UPT, UPT, UR21, 0x68, URZ ;  /* 0x0000006815118890 */ /* 0x000fe2000fffe0ff */
[----:B------:R-:W-:Y:S01]  /*53e0*/  SEL R0, RZ, 0x1, P0 ;  /* 0x00000001ff007807 */ /* 0x000fe20000000000 */
[----:B------:R-:W-:Y:S01]  /*53f0*/  @!UP0 UIADD3 UR10, UPT, UPT, UR42, 0xe0, URZ ;  /* 0x000000e02a0a8890 */ /* 0x000fe2000fffe0ff */
[----:B------:R-:W-:Y:S01]  /*5400*/  LOP3.LUT R15, R15, 0x1, RZ, 0x3c, !PT ;  /* 0x000000010f0f7812 */ /* 0x000fe200078e3cff */
[----:B------:R-:W-:Y:S01]  /*5410*/  @!UP0 UIADD3 UR8, UPT, UPT, UR21, 0x3a00, URZ ;  /* 0x00003a0015088890 */ /* 0x000fe2000fffe0ff */
[----:B------:R-:W-:Y:S01]  /*5420*/  IMAD.U32 R8, RZ, RZ, UR5 ;  /* 0x00000005ff087e24 */ /* 0x000fe2000f8e00ff */
[----:B------:R-:W-:Y:S01]  /*5430*/  VOTEU.ALL UP0, P1 ;  /* 0x0000000000ff7886 */ /* 0x000fe20000800000 */
[----:B------:R-:W-:Y:S01]  /*5440*/  UMOV UR19, UR43 ;  /* 0x0000002b00137c82 */ /* 0x000fe20008000000 */
[----:B------:R-:W-:Y:S01]  /*5450*/  UMOV UR20, UR36 ;  /* 0x0000002400147c82 */ /* 0x000fe20008000000 */
[----:B------:R-:W-:Y:S01]  /*5460*/  UMOV UR11, UR43 ;  /* 0x0000002b000b7c82 */ /* 0x000fe20008000000 */
[----:B------:R-:W-:Y:S01]  /*5470*/  UMOV UR12, UR36 ;  /* 0x00000024000c7c82 */ /* 0x000fe20008000000 */
[----:B------:R-:W-:Y:S01]  /*5480*/  UMOV UR9, UR17 ;  /* 0x0000001100097c82 */ /* 0x000fe20008000000 */
[----:B------:R-:W-:Y:S01]  /*5490*/  IMAD.U32 R9, RZ, RZ, UR4 ;  /* 0x00000004ff097e24 */ /* 0x000fe2000f8e00ff */
[----:B------:R-:W-:Y:S01]  /*54a0*/  @!P1 R2UR UR4, R8 ;  /* 0x00000000080492ca */ /* 0x000fe200000e0000 */
[----:B------:R-:W-:Y:S01]  /*54b0*/  UMOV UR36, UR29 ;  /* 0x0000001d00247c82 */ /* 0x000fe20008000000 */
[----:B------:R-:W-:Y:S02]  /*54c0*/  LOP3.LUT R13, R13, R0, RZ, 0x3c, !PT ;  /* 0x000000000d0d7212 */ /* 0x000fe400078e3cff */
[----:B------:R-:W-:Y:S02]  /*54d0*/  @!P1 R2UR UR5, R9 ;  /* 0x00000000090592ca */ /* 0x000fe400000e0000 */
[----:B------:R-:W-:Y:S11]  /*54e0*/  SEL R14, R14, RZ, P0 ;  /* 0x000000ff0e0e7207 */ /* 0x000ff60000000000 */
[----:B------:R2:W-:Y:S01]  /*54f0*/  @!UP0 UTMALDG.3D [UR16], [UR4], desc[UR6] ;  /* 0x00000610040085b4 */ /* 0x0005e20008011000 */
[----:B------:R-:W-:Y:S05]  /*5500*/  VOTEU.ALL UP0, P1 ;  /* 0x0000000000ff7886 */ /* 0x000fea0000800000 */
[----:B------:R3:W-:Y:S01]  /*5510*/  @!UP0 UTMALDG.3D [UR8], [UR4], desc[UR6] ;  /* 0x00000608040085b4 */ /* 0x0007e20008011000 */
[----:B------:R3:W-:Y:S01]  /*5520*/  @!P1 SYNCS.ARRIVE.TRANS64.RED.A0TR RZ, [UR21+0x68], R7 ;  /* 0x00006807ffff99a7 */ /* 0x0007e20008300415 */
[----:B------:R-:W-:Y:S01]  /*5530*/  SYNCS.ARRIVE.TRANS64.RED.A1T0 RZ, [UR37], RZ ;  /* 0x000000ffffff79a7 */ /* 0x000fe20008100425 */
[----:B--2---:R-:W-:Y:S01]  /*5540*/  UIADD3 UR20, UPT, UPT, UR14, UR24, URZ ;  /* 0x000000180e147290 */ /* 0x004fe2000fffe0ff */
[----:B------:R-:W-:Y:S11]  /*5550*/  BRA.U UP1, `(.L_x_97) ;  /* 0xfffffff101087547 */ /* 0x000ff6000b83ffff */
[----:B------:R-:W-:-:S04]  /*5560*/  SHF.L.U32 R3, R15, 0x1f, RZ ;  /* 0x0000001f0f037819 */ /* 0x000fc800000006ff */
[----:B------:R-:W2:Y:S02]  /*5570*/  SYNCS.PHASECHK.TRANS64.TRYWAIT P0, [UR21+0x70], R3 ;  /* 0x00007003ff0075a7 */ /* 0x000ea40008001115 */
[----:B--2---:R-:W-:Y:S05]  /*5580*/  @!P0 BRA `(.L_x_98) ;  /* 0x0000005000bc8947 */ /* 0x004fea0003800000 */
.L_x_187:
[----:B------:R-:W4:Y:S02]  /*5590*/  SYNCS.PHASECHK.TRANS64.TRYWAIT P0, [UR21+0x78], R3 ;  /* 0x00007803ff0075a7 */ /* 0x000f240008001115 */
[----:B----4-:R-:W-:Y:S05]  /*55a0*/  @!P0 BRA `(.L_x_99) ;  /* 0x0000005000cc8947 */ /* 0x010fea0003800000 */
.L_x_189:
[----:B------:R-:W4:Y:S02]  /*55b0*/  SYNCS.PHASECHK.TRANS64.TRYWAIT P0, [UR21+0x80], R3 ;  /* 0x00008003ff0075a7 */ /* 0x000f240008001115 */
[----:B----4-:R-:W-:Y:S05]  /*55c0*/  @!P0 BRA `(.L_x_100) ;  /* 0x0000005000dc8947 */ /* 0x010fea0003800000 */
.L_x_191:
[----:B--2---:R-:W-:-:S07]  /*55d0*/  MOV R0, UR21 ;  /* 0x0000001500007c02 */ /* 0x004fce0008000f00 */
.L_x_101:
[----:B--2---:R-:W-:-:S04]  /*55e0*/  SHF.L.U32 R3, R15, 0x1f, RZ ;  /* 0x0000001f0f037819 */ /* 0x004fc800000006ff */
[----:B------:R2:W4:Y:S03]  /*55f0*/  SYNCS.PHASECHK.TRANS64.TRYWAIT P0, [R0+URZ+0x88], R3 ;  /* 0x00008803000075a7 */ /* 0x00052600080011ff */
[----:B----4-:R-:W-:Y:S05]  /*5600*/  @!P0 NANOSLEEP.SYNCS 0x989680 ;  /* 0x009896800000895d */ /* 0x010fea0003900000 */
[----:B------:R-:W4:Y:S02]  /*5610*/  @!P0 SYNCS.PHASECHK.TRANS64 P0, [R0+URZ+0x88], R3 ;  /* 0x00008803000085a7 */ /* 0x000f2400080010ff */
[----:B-1-34-:R-:W-:Y:S05]  /*5620*/  @P0 EXIT ;  /* 0x000000000000094d */ /* 0x01afea0003800000 */
[----:B------:R-:W-:Y:S05]  /*5630*/  BRA `(.L_x_101) ;  /* 0xfffffffc00e87947 */ /* 0x000fea000383ffff */
.L_x_86:
[----:B------:R-:W-:-:S06]  /*5640*/  UISETP.GE.AND UP0, UPT, UR13, 0x4, UPT ;  /* 0x000000040d00788c */ /* 0x000fcc000bf06270 */
[----:B------:R-:W-:-:S13]  /*5650*/  PLOP3.LUT P0, PT, PT, PT, UP0, 0x80, 0x8 ;  /* 0x000000000008781c */ /* 0x000fda0003f0f008 */
[----:B------:R-:W-:Y:S05]  /*5660*/  @!P0 EXIT ;  /* 0x000000000000894d */ /* 0x000fea0003800000 */
[----:B------:R-:W-:Y:S01]  /*5670*/  BAR.SYNC.DEFER_BLOCKING 0x6, 0xa0 ;  /* 0x0182800000007b1d */ /* 0x000fe20000010000 */
[----:B------:R-:W-:Y:S01]  /*5680*/  IMAD.SHL.U32 R4, R87, 0x200000, RZ ;  /* 0x0020000057047824 */ /* 0x000fe200078e00ff */
[----:B------:R-:W-:Y:S01]  /*5690*/  CS2R R94, SRZ ;  /* 0x00000000005e7805 */ /* 0x000fe2000001ff00 */
[C---:B------:R-:W-:Y:S01]  /*56a0*/  IMAD.SHL.U32 R85, R97.reuse, 0x20, RZ ;  /* 0x0000002061557824 */ /* 0x040fe200078e00ff */
[----:B------:R-:W-:Y:S01]  /*56b0*/  CS2R R92, SRZ ;  /* 0x00000000005c7805 */ /* 0x000fe2000001ff00 */
[C---:B------:R-:W-:Y:S01]  /*56c0*/  IMAD.U32 R37, R97.reuse, 0x10000, RZ ;  /* 0x0001000061257824 */ /* 0x040fe200078e00ff */
[----:B------:R-:W-:Y:S02]  /*56d0*/  UMOV UR43, 0x400 ;  /* 0x00000400002b7882 */ /* 0x000fe40000000000 */
[----:B------:R-:W1:Y:S01]  /*56e0*/  LDC.64 R82, c[0x0][0x8b0] ;  /* 0x00022c00ff527b82 */ /* 0x000e620000000a00 */
[----:B------:R-:W-:Y:S01]  /*56f0*/  ULEA UR43, UR58, UR43, 0x18 ;  /* 0x0000002b3a2b7291 */ /* 0x000fe2000f8ec0ff */
[----:B------:R-:W-:Y:S01]  /*5700*/  IMAD.SHL.U32 R5, R97, 0x4, RZ ;  /* 0x0000000461057824 */ /* 0x000fe200078e00ff */
[----:B------:R-:W-:Y:S01]  /*5710*/  LOP3.LUT R4, R4, 0x200000, RZ, 0xc0, !PT ;  /* 0x0020000004047812 */ /* 0x000fe200078ec0ff */
[----:B------:R-:W-:Y:S01]  /*5720*/  IMAD.SHL.U32 R7, R87, 0x400, RZ ;  /* 0x0000040057077824 */ /* 0x000fe200078e00ff */
[C---:B------:R-:W-:Y:S01]  /*5730*/  LOP3.LUT R6, R85.reuse, 0x80, RZ, 0xc0, !PT ;  /* 0x0000008055067812 */ /* 0x040fe200078ec0ff */
[----:B------:R-:W-:Y:S01]  /*5740*/  UIADD3 UR4, UPT, UPT, UR43, 0x4200, URZ ;  /* 0x000042002b047890 */ /* 0x000fe2000fffe0ff */
[C---:B------:R-:W-:Y:S01]  /*5750*/  LOP3.LUT R84, R85.reuse, 0xb60, RZ, 0xc0, !PT ;  /* 0x00000b6055547812 */ /* 0x040fe200078ec0ff */
[----:B------:R-:W2:Y:S01]  /*5760*/  LDC.64 R80, c[0x0][0x8a8] ;  /* 0x00022a00ff507b82 */ /* 0x000ea20000000a00 */
[----:B------:R-:W-:Y:S01]  /*5770*/  UIADD3 UR5, UPT, UPT, UR43, 0x200, URZ ;  /* 0x000002002b057890 */ /* 0x000fe2000fffe0ff */
[----:B------:R-:W-:Y:S01]  /*5780*/  LOP3.LUT R37, R4, 0x400000, R37, 0xf8, !PT ;  /* 0x0040000004257812 */ /* 0x000fe200078ef825 */
[----:B------:R-:W-:Y:S01]  /*5790*/  IMAD.MOV.U32 R36, RZ, RZ, RZ ;  /* 0x000000ffff247224 */ /* 0x000fe200078e00ff */
[----:B------:R-:W-:Y:S01]  /*57a0*/  LOP3.LUT R5, R6, 0x10, R5, 0xf8, !PT ;  /* 0x0000001006057812 */ /* 0x000fe200078ef805 */
[----:B------:R-:W-:Y:S01]  /*57b0*/  IMAD.MOV.U32 R91, RZ, RZ, RZ ;  /* 0x000000ffff5b7224 */ /* 0x000fe200078e00ff */
[----:B------:R-:W-:Y:S01]  /*57c0*/  LOP3.LUT R84, R84, 0x400, R7, 0xf8, !PT ;  /* 0x0000040054547812 */ /* 0x000fe200078ef807 */
[----:B------:R-:W-:Y:S01]  /*57d0*/  IMAD.U32 R98, RZ, RZ, UR5 ;  /* 0x00000005ff627e24 */ /* 0x000fe2000f8e00ff */
[----:B------:R-:W-:Y:S01]  /*57e0*/  LOP3.LUT P0, RZ, R85, 0x80, RZ, 0xc0, !PT ;  /* 0x0000008055ff7812 */ /* 0x000fe2000780c0ff */
[----:B------:R-:W3:Y:S01]  /*57f0*/  LDS R0, [UR43+0x150] ;  /* 0x0001502bff007984 */ /* 0x000ee20008000800 */
[----:B------:R-:W-:Y:S01]  /*5800*/  LOP3.LUT R84, R84, R5, RZ, 0xfc, !PT ;  /* 0x0000000554547212 */ /* 0x000fe200078efcff */
[----:B------:R-:W-:Y:S01]  /*5810*/  IMAD.U32 R96, RZ, RZ, UR4 ;  /* 0x00000004ff607e24 */ /* 0x000fe2000f8e00ff */
[----:B------:R-:W-:Y:S01]  /*5820*/  P2R R4, PR, RZ, 0x1 ;  /* 0x00000001ff047803 */ /* 0x000fe20000000000 */
[----:B------:R-:W4:Y:S01]  /*5830*/  LDCU UR57, c[0x0][0x370] ;  /* 0x00006e00ff3977ac */ /* 0x000f220008000800 */
[----:B------:R-:W-:Y:S01]  /*5840*/  LOP3.LUT R97, R97, 0x60, RZ, 0xc0, !PT ;  /* 0x0000006061617812 */ /* 0x000fe200078ec0ff */
[----:B------:R-:W1:Y:S01]  /*5850*/  LDCU.64 UR62, c[0x0][0x348] ;  /* 0x00006900ff3e77ac */ /* 0x000e620008000a00 */
[----:B------:R-:W1:Y:S01]  /*5860*/  LDCU UR42, c[0x0][0xb0c] ;  /* 0x00016180ff2a77ac */ /* 0x000e620008000800 */
[----:B------:R-:W1:Y:S01]  /*5870*/  LDCU UR39, c[0x0][0xb30] ;  /* 0x00016600ff2777ac */ /* 0x000e620008000800 */
[----:B------:R-:W1:Y:S01]  /*5880*/  LDCU.64 UR46, c[0x0][0x888] ;  /* 0x00011100ff2e77ac */ /* 0x000e620008000a00 */
[----:B------:R-:W1:Y:S01]  /*5890*/  LDCU.64 UR40, c[0x0][0xb28] ;  /* 0x00016500ff2877ac */ /* 0x000e620008000a00 */
[----:B------:R-:W1:Y:S01]  /*58a0*/  LDCU.64 UR60, c[0x0][0x890] ;  /* 0x00011200ff3c77ac */ /* 0x000e620008000a00 */
[----:B------:R-:W1:Y:S01]  /*58b0*/  LDCU.128 UR52, c[0x0][0xb10] ;  /* 0x00016200ff3477ac */ /* 0x000e620008000c00 */
[----:B------:R-:W1:Y:S02]  /*58c0*/  LDCU UR56, c[0x0][0x374] ;  /* 0x00006e80ff3877ac */ /* 0x000e640008000800 */
[----:B-1234-:R-:W-:-:S07]  /*58d0*/  IMAD.IADD R37, R0, 0x1, R37 ;  /* 0x0000000100257824 */ /* 0x01efce00078e0225 */
.L_x_143:
[C---:B------:R-:W-:Y:S02]  /*58e0*/  LEA R3, R91.reuse, UR43, 0x3 ;  /* 0x0000002b5b037c11 */ /* 0x040fe4000f8e18ff */
[----:B------:R-:W-:Y:S02]  /*58f0*/  SHF.L.U32 R0, R94, 0x1f, RZ ;  /* 0x0000001f5e007819 */ /* 0x000fe400000006ff */
[----:B------:R-:W-:Y:S02]  /*5900*/  LEA R5, R91, UR43, 0x4 ;  /* 0x0000002b5b057c11 */ /* 0x000fe4000f8e20ff */
[----:B------:R-:W1:Y:S02]  /*5910*/  SYNCS.PHASECHK.TRANS64.TRYWAIT P0, [R3+URZ+0xa0], R0 ;  /* 0x0000a000030075a7 */ /* 0x000e6400080011ff */
[----:B-12---:R-:W-:Y:S05]  /*5920*/  @!P0 BRA `(.L_x_102) ;  /* 0x00000050001c8947 */ /* 0x006fea0003800000 */
.L_x_192:
        /* <DEDUP_REMOVED lines=11> */
[----:B------:R-:W-:Y:S01]  /*59e0*/  PLOP3.LUT P0, PT, PT, PT, UP1, 0x80, 0x8 ;  /* 0x000000000008781c */ /* 0x000fe20003f0f018 */
[----:B------:R-:W-:Y:S11]  /*59f0*/  UP2UR UR44, UPR, URZ, 0x2 ;  /* 0x00000002ff2c7883 */ /* 0x000ff60008000000 */
[----:B------:R-:W-:Y:S01]  /*5a00*/  @!UPT UIADD3 URZ, UPT, UPT, URZ, URZ, URZ ;  /* 0x000000fffffff290 */ /* 0x000fe2000fffe0ff */
[----:B-1----:R-:W-:Y:S02]  /*5a10*/  @P0 SHF.R.U32.HI R0, RZ, 0x10, R5 ;  /* 0x00000010ff000819 */ /* 0x002fe40000011605 */
        /* <DEDUP_REMOVED lines=12> */
[----:B------:R-:W2:Y:S01]  /*5ae0*/  LDCU UR12, c[0x0][0xb20] ;  /* 0x00016400ff0c77ac */ /* 0x000ea20008000800 */
[----:B------:R-:W-:Y:S02]  /*5af0*/  UIMAD.WIDE.U32 UR4, UR56, UR55, URZ ;  /* 0x00000037380472a5 */ /* 0x000fe4000f8e00ff */
[----:B------:R-:W-:Y:S02]  /*5b00*/  UIMAD.WIDE.U32 UR6, UR57, UR52, URZ ;  /* 0x00000034390672a5 */ /* 0x000fe4000f8e00ff */
[----:B------:R-:W-:Y:S02]  /*5b10*/  UISETP.NE.AND UP0, UPT, UR54, 0x1, UPT ;  /* 0x000000013600788c */ /* 0x000fe4000bf05270 */
[----:B------:R-:W-:Y:S02]  /*5b20*/  UIMAD.WIDE.U32 UR8, UR37, UR55, URZ ;  /* 0x00000037250872a5 */ /* 0x000fe4000f8e00ff */
[----:B------:R-:W-:Y:S02]  /*5b30*/  UIMAD.WIDE.U32 UR10, UR38, UR52, URZ ;  /* 0x00000034260a72a5 */ /* 0x000fe4000f8e00ff */
[----:B------:R-:W-:Y:S02]  /*5b40*/  UISETP.NE.AND UP1, UPT, UR42, 0x1, UPT ;  /* 0x000000012a00788c */ /* 0x000fe4000bf25270 */
[----:B------:R-:W-:Y:S01]  /*5b50*/  UISETP.NE.AND UP2, UPT, UR45, 0x1, UPT ;  /* 0x000000012d00788c */ /* 0x000fe2000bf45270 */
[----:B------:R-:W-:Y:S02]  /*5b60*/  UMOV UR4, UR5 ;  /* 0x0000000500047c82 */ /* 0x000fe40008000000 */
[----:B--2---:R-:W-:Y:S03]  /*5b70*/  USHF.R.U32.HI UR5, URZ, UR12, UR4 ;  /* 0x0000000cff057299 */ /* 0x004fe60008011604 */
[----:B------:R-:W-:Y:S02]  /*5b80*/  UMOV UR4, UR7 ;  /* 0x0000000700047c82 */ /* 0x000fe40008000000 */
[----:B------:R-:W-:Y:S02]  /*5b90*/  USHF.R.U32.HI UR7, URZ, UR53, UR4 ;  /* 0x00000035ff077299 */ /* 0x000fe40008011604 */
[----:B------:R-:W-:Y:S02]  /*5ba0*/  USEL UR4, UR56, UR5, !UP0 ;  /* 0x0000000538047287 */ /* 0x000fe4000c000000 */
[----:B------:R-:W-:Y:S01]  /*5bb0*/  USEL UR7, UR57, UR7, !UP1 ;  /* 0x0000000739077287 */ /* 0x000fe2000c800000 */
[----:B------:R-:W-:Y:S01]  /*5bc0*/  UMOV UR5, UR9 ;  /* 0x0000000900057c82 */ /* 0x000fe20008000000 */
[----:B------:R-:W-:Y:S02]  /*5bd0*/  UIMAD.WIDE.U32 UR8, UR4, UR40, URZ ;  /* 0x00000028040872a5 */ /* 0x000fe4000f8e00ff */
[----:B------:R-:W-:Y:S03]  /*5be0*/  USHF.R.U32.HI UR6, URZ, UR12, UR5 ;  /* 0x0000000cff067299 */ /* 0x000fe60008011605 */
[----:B------:R-:W-:Y:S01]  /*5bf0*/  UMOV UR5, UR11 ;  /* 0x0000000b00057c82 */ /* 0x000fe20008000000 */
[----:B------:R-:W-:Y:S02]  /*5c00*/  UIMAD.WIDE.U32 UR10, UR7, UR40, URZ ;  /* 0x00000028070a72a5 */ /* 0x000fe4000f8e00ff */
[----:B------:R-:W-:Y:S02]  /*5c10*/  USHF.R.U32.HI UR12, URZ, UR53, UR5 ;  /* 0x00000035ff0c7299 */ /* 0x000fe40008011605 */
[----:B------:R-:W-:Y:S01]  /*5c20*/  USEL UR6, UR37, UR6, !UP0 ;  /* 0x0000000625067287 */ /* 0x000fe2000c000000 */
[----:B------:R-:W-:Y:S02]  /*5c30*/  UMOV UR5, UR9 ;  /* 0x0000000900057c82 */ /* 0x000fe40008000000 */
[----:B------:R-:W-:Y:S01]  /*5c40*/  UMOV UR10, UR11 ;  /* 0x0000000b000a7c82 */ /* 0x000fe20008000000 */
[----:B------:R-:W-:Y:S02]  /*5c50*/  @UP2 USHF.R.U32.HI UR4, URZ, UR41, UR5 ;  /* 0x00000029ff042299 */ /* 0x000fe40008011605 */
[----:B------:R-:W-:Y:S02]  /*5c60*/  @UP2 USHF.R.U32.HI UR7, URZ, UR41, UR10 ;  /* 0x00000029ff072299 */ /* 0x000fe4000801160a */
[----:B------:R-:W-:Y:S02]  /*5c70*/  UIMAD UR4, UR45, UR4, URZ ;  /* 0x000000042d0472a4 */ /* 0x000fe4000f8e02ff */
        /* <DEDUP_REMOVED lines=8> */
[----:B------:R-:W-:Y:S02]  /*5d00*/  USEL UR11, UR6, UR4, !UP2 ;  /* 0x00000004060b7287 */ /* 0x000fe4000d000000 */
[----:B------:R-:W-:Y:S02]  /*5d10*/  UIADD3 UR8, UPT, UPT, -UR5, URZ, URZ ;  /* 0x000000ff05087290 */ /* 0x000fe4000fffe1ff */
[----:B------:R-:W-:Y:S01]  /*5d20*/  UIADD3 UR10, UPT, UPT, -UR11, URZ, URZ ;  /* 0x000000ff0b0a7290 */ /* 0x000fe2000fffe1ff */
[----:B------:R-:W-:Y:S01]  /*5d30*/  @!UP0 UMOV UR4, UR9 ;  /* 0x0000000900048c82 */ /* 0x000fe20008000000 */
[----:B------:R-:W-:Y:S02]  /*5d40*/  UIADD3 UR9, UPT, UPT, -UR6, URZ, URZ ;  /* 0x000000ff06097290 */ /* 0x000fe4000fffe1ff */
[----:B------:R-:W-:Y:S02]  /*5d50*/  @!UP0 USHF.R.U32.HI UR4, URZ, UR41, UR4 ;  /* 0x00000029ff048299 */ /* 0x000fe40008011604 */
[----:B------:R-:W-:Y:S02]  /*5d60*/  UIMAD UR10, UR45, UR10, UR6 ;  /* 0x0000000a2d0a72a4 */ /* 0x000fe4000f8e0206 */
[----:B------:R-:W-:Y:S04]  /*5d70*/  @!UP0 USEL UR4, UR5, UR4, !UP2 ;  /* 0x0000000405048287 */ /* 0x000fe8000d000000 */
[----:B------:R-:W-:Y:S02]  /*5d80*/  @!UP0 UIMAD UR10, UR7, UR10, UR4 ;  /* 0x0000000a070a82a4 */ /* 0x000fe4000f8e0204 */
[----:B------:R-:W-:Y:S02]  /*5d90*/  @!UP0 UIADD3 UR11, UPT, UPT, UR11, -UR4, URZ ;  /* 0x800000040b0b8290 */ /* 0x000fe4000fffe0ff */
[----:B------:R-:W-:Y:S02]  /*5da0*/  UIMAD UR7, UR42, UR8, UR38 ;  /* 0x000000082a0772a4 */ /* 0x000fe4000f8e0226 */
[----:B------:R-:W-:Y:S02]  /*5db0*/  @!UP0 UIMAD UR6, UR11, UR45, UR5 ;  /* 0x0000002d0b0682a4 */ /* 0x000fe4000f8e0205 */
[----:B------:R-:W-:Y:S01]  /*5dc0*/  UIMAD UR4, UR54, UR9, UR37 ;  /* 0x00000009360472a4 */ /* 0x000fe2000f8e0225 */
[----:B------:R-:W-:Y:S02]  /*5dd0*/  @!UP0 UMOV UR5, UR10 ;  /* 0x0000000a00058c82 */ /* 0x000fe40008000000 */
[----:B------:R-:W-:Y:S02]  /*5de0*/  UIMAD UR38, UR5, UR42, UR7 ;  /* 0x0000002a052672a4 */ /* 0x000fe4000f8e0207 */
[----:B------:R-:W-:Y:S11]  /*5df0*/  UIMAD UR37, UR6, UR54, UR4 ;  /* 0x00000036062572a4 */ /* 0x000ff6000f8e0204 */
[----:B------:R-:W-:Y:S01]  /*5e00*/  @!UPT UIADD3 URZ, UPT, UPT, URZ, URZ, URZ ;  /* 0x000000fffffff290 */ /* 0x000fe2000fffe0ff */
.L_x_103:
[----:B------:R-:W-:Y:S01]  /*5e10*/  UISETP.NE.AND UP0, UPT, UR39, 0x1, UPT ;  /* 0x000000012700788c */ /* 0x000fe2000bf05270 */
[----:B------:R-:W-:Y:S01]  /*5e20*/  IADD3 R91, PT, PT, R91, 0x1, RZ ;  /* 0x000000015b5b7810 */ /* 0x000fe20007ffe0ff */
[----:B------:R-:W-:Y:S02]  /*5e30*/  UIADD3 UR11, UPT, UPT, UR43, 0x200, URZ ;  /* 0x000002002b0b7890 */ /* 0x000fe4000fffe0ff */
[----:B------:R-:W-:Y:S02]  /*5e40*/  USHF.L.U32 UR50, UR20, 0x6, URZ ;  /* 0x0000000614327899 */ /* 0x000fe400080006ff */
[----:B------:R-:W-:Y:S05]  /*5e50*/  USHF.L.U32 UR49, UR32, 0x8, URZ ;  /* 0x0000000820317899 */ /* 0x000fea00080006ff */
[----:B------:R-:W2:Y:S01]  /*5e60*/  @!UP0 LDCU.128 UR12, c[0x0][0xb10] ;  /* 0x00016200ff0c87ac */ /* 0x000ea20008000c00 */
[----:B------:R-:W3:Y:S01]  /*5e70*/  @!UP0 LDCU UR5, c[0x0][0xb0c] ;  /* 0x00016180ff0587ac */ /* 0x000ee20008000800 */
[----:B------:R-:W4:Y:S01]  /*5e80*/  @!UP0 LDCU UR10, c[0x0][0xb20] ;  /* 0x00016400ff0a87ac */ /* 0x000f220008000800 */
[----:B--2---:R-:W-:Y:S02]  /*5e90*/  UIMAD.WIDE.U32 UR8, UR38, UR12, URZ ;  /* 0x0000000c260872a5 */ /* 0x004fe4000f8e00ff */
[----:B------:R-:W-:Y:S02]  /*5ea0*/  UIMAD.WIDE.U32 UR6, UR37, UR15, URZ ;  /* 0x0000000f250672a5 */ /* 0x000fe4000f8e00ff */
[----:B------:R-:W-:Y:S03]  /*5eb0*/  @!UP0 UISETP.NE.AND UP1, UPT, UR14, 0x1, UPT ;  /* 0x000000010e00888c */ /* 0x000fe6000bf25270 */
[----:B------:R-:W-:Y:S01]  /*5ec0*/  @!UP0 UMOV UR4, UR9 ;  /* 0x0000000900048c82 */ /* 0x000fe20008000000 */
[----:B---3--:R-:W-:Y:S02]  /*5ed0*/  @!UP0 UISETP.NE.AND UP2, UPT, UR5, 0x1, UPT ;  /* 0x000000010500888c */ /* 0x008fe4000bf45270 */
[----:B------:R-:W-:Y:S01]  /*5ee0*/  @!UP0 USHF.R.U32.HI UR4, URZ, UR13, UR4 ;  /* 0x0000000dff048299 */ /* 0x000fe20008011604 */
[----:B------:R-:W-:Y:S02]  /*5ef0*/  @!UP0 UMOV UR6, UR7 ;  /* 0x0000000700068c82 */ /* 0x000fe40008000000 */
[----:B----4-:R-:W-:Y:S02]  /*5f00*/  @!UP0 USHF.R.U32.HI UR6, URZ, UR10, UR6 ;  /* 0x0000000aff068299 */ /* 0x010fe40008011606 */
[----:B------:R-:W-:Y:S02]  /*5f10*/  @!UP0 USEL UR7, UR38, UR4, !UP2 ;  /* 0x0000000426078287 */ /* 0x000fe4000d000000 */
[----:B------:R-:W-:Y:S04]  /*5f20*/  @!UP0 USEL UR6, UR37, UR6, !UP1 ;  /* 0x0000000625068287 */ /* 0x000fe8000c800000 */
[----:B------:R-:W-:Y:S02]  /*5f30*/  @!UP0 UIADD3 UR4, UPT, UPT, -UR7, UR6, URZ ;  /* 0x0000000607048290 */ /* 0x000fe4000fffe1ff */
[----:B------:R-:W-:Y:S02]  /*5f40*/  @!UP0 UIADD3 UR6, UPT, UPT, UR7, -UR6, URZ ;  /* 0x8000000607068290 */ /* 0x000fe4000fffe0ff */
[----:B------:R-:W-:Y:S02]  /*5f50*/  @!UP0 UIMAD UR38, UR4, UR5, UR38 ;  /* 0x00000005042682a4 */ /* 0x000fe4000f8e0226 */
[----:B------:R-:W-:Y:S02]  /*5f60*/  @!UP0 UIMAD UR37, UR6, UR14, UR37 ;  /* 0x0000000e062582a4 */ /* 0x000fe4000f8e0225 */
[----:B------:R-:W-:Y:S09]  /*5f70*/  ULOP3.LUT UP0, URZ, UR11, 0x90, URZ, 0xc0, !UPT ;  /* 0x000000900bff7892 */ /* 0x000ff2000f80c0ff */
[----:B------:R-:W-:Y:S05]  /*5f80*/  BRA.U !UP0, `(.L_x_104) ;  /* 0x0000000108407547 */ /* 0x000fea000b800000 */
[----:B------:R-:W2:Y:S01]  /*5f90*/  LDCU.64 UR8, c[0x4][0x88] ;  /* 0x01001100ff0877ac */ /* 0x000ea20008000a00 */
[----:B------:R-:W-:Y:S01]  /*5fa0*/  MOV R3, 0x0 ;  /* 0x0000000000037802 */ /* 0x000fe20000000f00 */
[----:B------:R-:W-:Y:S02]  /*5fb0*/  HFMA2 R12, -RZ, RZ, 0, 5.9604644775390625e-08 ;  /* 0x00000001ff0c7431 */ /* 0x000fe400000001ff */
[----:B------:R-:W-:Y:S02]  /*5fc0*/  IMAD.MOV.U32 R8, RZ, RZ, 0x70 ;  /* 0x00000070ff087424 */ /* 0x000fe400078e00ff */
[----:B------:R-:W-:Y:S01]  /*5fd0*/  IMAD.MOV.U32 R13, RZ, RZ, RZ ;  /* 0x000000ffff0d7224 */ /* 0x000fe200078e00ff */
[----:B------:R-:W3:Y:S01]  /*5fe0*/  LDCU.64 UR6, c[0x4][0x90] ;  /* 0x01001200ff0677ac */ /* 0x000ee20008000a00 */
[----:B------:R-:W4:Y:S01]  /*5ff0*/  LDC.64 R2, c[0x4][R3] ;  /* 0x0100000003027b82 */ /* 0x000f220000000a00 */
[----:B------:R-:W1:Y:S01]  /*6000*/  LDCU.64 UR4, c[0x4][0x8] ;  /* 0x01000100ff0477ac */ /* 0x000e620008000a00 */
[----:B--2---:R-:W-:Y:S01]  /*6010*/  MOV R5, UR9 ;  /* 0x0000000900057c02 */ /* 0x004fe20008000f00 */
[----:B------:R-:W-:Y:S01]  /*6020*/  IMAD.U32 R4, RZ, RZ, UR8 ;  /* 0x00000008ff047e24 */ /* 0x000fe2000f8e00ff */
[----:B---3--:R-:W-:Y:S01]  /*6030*/  MOV R7, UR7 ;  /* 0x0000000700077c02 */ /* 0x008fe20008000f00 */
[----:B------:R-:W-:Y:S01]  /*6040*/  IMAD.U32 R6, RZ, RZ, UR6 ;  /* 0x00000006ff067e24 */ /* 0x000fe2000f8e00ff */
[----:B-1----:R-:W-:Y:S01]  /*6050*/  MOV R11, UR5 ;  /* 0x00000005000b7c02 */ /* 0x002fe20008000f00 */
[----:B------:R-:W-:Y:S02]  /*6060*/  IMAD.U32 R10, RZ, RZ, UR4 ;  /* 0x00000004ff0a7e24 */ /* 0x000fe4000f8e00ff */
[----:B------:R-:W-:Y:S07]  /*6070*/  LEPC R20, `(.L_x_104) ;  /* 0x000000001014794e */ /* 0x000fee0000000000 */
[----:B----45:R-:W-:Y:S05]  /*6080*/  CALL.ABS.NOINC R2 ;  /* 0x0000000002007343 */ /* 0x030fea0003c00000 */
.L_x_104:
[----:B------:R-:W-:Y:S01]  /*6090*/  LOP3.LUT P0, RZ, R96, 0x90, RZ, 0xc0, !PT ;  /* 0x0000009060ff7812 */ /* 0x000fe2000780c0ff */
[----:B------:R-:W-:Y:S11]  /*60a0*/  BSSY.RECONVERGENT B6, `(.L_x_105) ;  /* 0x0000013000067945 */ /* 0x000ff60003800200 */
[----:B------:R-:W-:Y:S01]  /*60b0*/  @!UPT UIADD3 URZ, UPT, UPT, URZ, URZ, URZ ;  /* 0x000000fffffff290 */ /* 0x000fe2000fffe0ff */
[----:B------:R-:W-:Y:S05]  /*60c0*/  @!P0 BRA `(.L_x_106) ;  /* 0x0000000000408947 */ /* 0x000fea0003800000 */
        /* <DEDUP_REMOVED lines=16> */
.L_x_106:
[----:B------:R-:W-:Y:S05]  /*61d0*/  BSYNC.RECONVERGENT B6 ;  /* 0x0000000000067941 */ /* 0x000fea0003800200 */
.L_x_105:
[----:B------:R-:W-:Y:S01]  /*61e0*/  R2UR UR4, R89 ;  /* 0x00000000590472ca */ /* 0x000fe200000e0000 */
[----:B------:R-:W-:Y:S01]  /*61f0*/  UISETP.NE.U32.AND UP0, UPT, UR60, URZ, UPT ;  /* 0x000000ff3c00728c */ /* 0x000fe2000bf05070 */
[----:B------:R-:W-:Y:S02]  /*6200*/  ISETP.NE.U32.AND P4, PT, R82, RZ, PT ;  /* 0x000000ff5200720c */ /* 0x000fe40003f85070 */
[----:B------:R-:W-:Y:S01]  /*6210*/  ISETP.NE.U32.AND P2, PT, RZ, UR46, PT ;  /* 0x0000002eff007c0c */ /* 0x000fe2000bf45070 */
[----:B------:R-:W-:Y:S01]  /*6220*/  UISETP.NE.AND.EX UP1, UPT, UR61, URZ, UPT, UP0 ;  /* 0x000000ff3d00728c */ /* 0x000fe2000bf25300 */
[----:B------:R-:W-:Y:S01]  /*6230*/  ISETP.NE.AND.EX P4, PT, R83, RZ, PT, P4 ;  /* 0x000000ff5300720c */ /* 0x000fe20003f85340 */
[----:B------:R-:W-:Y:S01]  /*6240*/  UPLOP3.LUT UP0, UPT, UPT, UPT, UPT, 0x40, 0x4 ;  /* 0x000000000004789c */ /* 0x000fe20003f0e870 */
[----:B------:R-:W-:Y:S05]  /*6250*/  ISETP.NE.AND.EX P2, PT, RZ, UR47, PT, P2 ;  /* 0x0000002fff007c0c */ /* 0x000fea000bf45320 */
[----:B------:R-:W-:Y:S06]  /*6260*/  UISETP.NE.AND UP2, UPT, UR4, URZ, UPT ;  /* 0x000000ff0400728c */ /* 0x000fec000bf45270 */
[----:B------:R-:W-:Y:S05]  /*6270*/  PLOP3.LUT P1, PT, PT, PT, UP2, 0x80, 0x8 ;  /* 0x000000000008781c */ /* 0x000fea0003f2f028 */
[----:B------:R-:W-:Y:S06]  /*6280*/  @UP2 UPLOP3.LUT UP0, UPT, UPT, UPT, UP1, 0x80, 0x8 ;  /* 0x000000000008289c */ /* 0x000fec0003f0f010 */
[----:B------:R-:W-:Y:S01]  /*6290*/  PLOP3.LUT P0, PT, PT, PT, UP0, 0x80, 0x8 ;  /* 0x000000000008781c */ /* 0x000fe20003f0f008 */
[----:B------:R-:W-:Y:S01]  /*62a0*/  @!UPT UIADD3 URZ, UPT, UPT, URZ, URZ, URZ ;  /* 0x000000fffffff290 */ /* 0x000fe2000fffe0ff */
[----:B------:R-:W-:Y:S11]  /*62b0*/  BRA.U !UP1, `(.L_x_107) ;  /* 0x00000001093c7547 */ /* 0x000ff6000b800000 */
[----:B------:R-:W-:Y:S01]  /*62c0*/  UISETP.NE.U32.AND UP0, UPT, UR46, URZ, UPT ;  /* 0x000000ff2e00728c */ /* 0x000fe2000bf05070 */
[----:B-1----:R-:W-:Y:S01]  /*62d0*/  HFMA2 R0, -RZ, RZ, 0, 5.9604644775390625e-08 ;  /* 0x00000001ff007431 */ /* 0x002fe200000001ff */
[----:B------:R-:W1:Y:S01]  /*62e0*/  LDCU.64 UR8, c[0x0][0x358] ;  /* 0x00006b00ff0877ac */ /* 0x000e620008000a00 */
[----:B------:R-:W-:Y:S01]  /*62f0*/  IMAD.MOV.U32 R86, RZ, RZ, 0x1 ;  /* 0x00000001ff567424 */ /* 0x000fe200078e00ff */
[----:B------:R-:W-:Y:S06]  /*6300*/  UISETP.NE.AND.EX UP0, UPT, UR47, URZ, UPT, UP0 ;  /* 0x000000ff2f00728c */ /* 0x000fec000bf05300 */
[----:B------:R-:W-:Y:S05]  /*6310*/  PLOP3.LUT P3, PT, PT, PT, UP0, 0x80, 0x8 ;  /* 0x000000000008781c */ /* 0x000fea0003f6f008 */
[----:B------:R-:W2:Y:S01]  /*6320*/  @UP0 LDCU.64 UR4, c[0x0][0x888] ;  /* 0x00011100ff0407ac */ /* 0x000ea20008000a00 */
[----:B------:R-:W-:Y:S07]  /*6330*/  @UP0 UIMAD UR6, UR36, UR60, URZ ;  /* 0x0000003c240602a4 */ /* 0x000fee000f8e02ff */
[----:B------:R-:W-:Y:S01]  /*6340*/  @!P3 PRMT R86, R0, 0x7610, R86 ;  /* 0x000076100056b816 */ /* 0x000fe20000000056 */
[----:B--2---:R-:W-:Y:S06]  /*6350*/  @UP0 UIMAD.WIDE UR4, UR6, 0x4, UR4 ;  /* 0x00000004060408a5 */ /* 0x004fec000f8e0204 */
[----:B------:R-:W-:Y:S01]  /*6360*/  IMAD.U32 R2, RZ, RZ, UR4 ;  /* 0x00000004ff027e24 */ /* 0x000fe2000f8e00ff */
[----:B------:R-:W-:Y:S04]  /*6370*/  MOV R3, UR5 ;  /* 0x0000000500037c02 */ /* 0x000fe80008000f00 */
[----:B------:R-:W2:Y:S01]  /*6380*/  @!UP0 LDCU UR4, c[0x0][0x880] ;  /* 0x00011000ff0487ac */ /* 0x000ea20008000800 */
[----:B-1---5:R3:W5:Y:S02]  /*6390*/  @P3 LDG.E R41, desc[UR8][R2.64] ;  /* 0x0000000802293981 */ /* 0x022764000c1e1900 */
[----:B--23--:R-:W-:Y:S02]  /*63a0*/  @!P3 IMAD.U32 R41, RZ, RZ, UR4 ;  /* 0x00000004ff29be24 */ /* 0x00cfe4000f8e00ff */
.L_x_107:
[----:B------:R-:W-:Y:S05]  /*63b0*/  @!P4 BRA `(.L_x_108) ;  /* 0x000000000024c947 */ /* 0x000fea0003800000 */
[----:B------:R-:W-:Y:S01]  /*63c0*/  ISETP.NE.U32.AND P3, PT, R80, RZ, PT ;  /* 0x000000ff5000720c */ /* 0x000fe20003f65070 */
[----:B------:R-:W2:Y:S03]  /*63d0*/  LDCU.64 UR4, c[0x0][0x358] ;  /* 0x00006b00ff0477ac */ /* 0x000ea60008000a00 */
[----:B------:R-:W-:Y:S11]  /*63e0*/  ISETP.NE.AND.EX P3, PT, R81, RZ, PT, P3 ;  /* 0x000000ff5100720c */ /* 0x000ff60003f65330 */
[----:B------:R-:W-:Y:S02]  /*63f0*/  @!UPT UIADD3 URZ, UPT, UPT, URZ, URZ, URZ ;  /* 0x000000fffffff290 */ /* 0x000fe4000fffe0ff */
[----:B------:R-:W3:Y:S01]  /*6400*/  @P3 LDC.64 R2, c[0x0][0x8a8] ;  /* 0x00022a00ff023b82 */ /* 0x000ee20000000a00 */
[----:B-1----:R-:W-:Y:S04]  /*6410*/  @P3 IMAD R0, R82, UR36, RZ ;  /* 0x0000002452003c24 */ /* 0x002fe8000f8e02ff */
[----:B---3--:R-:W-:Y:S05]  /*6420*/  @P3 IMAD.WIDE R2, R0, 0x4, R2 ;  /* 0x0000000400023825 */ /* 0x008fea00078e0202 */
[----:B--2--5:R2:W5:Y:S02]  /*6430*/  @P3 LDG.E R38, desc[UR4][R2.64] ;  /* 0x0000000402263981 */ /* 0x024564000c1e1900 */
[----:B--2---:R-:W3:Y:S02]  /*6440*/  @!P3 LDC R38, c[0x0][0x8a0] ;  /* 0x00022800ff26bb82 */ /* 0x004ee40000000800 */
.L_x_108:
[----:B-----5:R-:W-:Y:S01]  /*6450*/  FSETP.NEU.AND P4, PT, R41, RZ, PT ;  /* 0x000000ff2900720b */ /* 0x020fe20003f8d000 */
[----:B------:R-:W-:Y:S01]  /*6460*/  BSSY B1, `(.L_x_109) ;  /* 0x0000041000017945 */ /* 0x000fe20003800000 */
[----:B------:R-:W-:Y:S01]  /*6470*/  SEL R3, RZ, 0xffffffff, P2 ;  /* 0xffffffffff037807 */ /* 0x000fe20001000000 */
[----:B------:R-:W-:Y:S01]  /*6480*/  IMAD.MOV.U32 R71, RZ, RZ, 0x1 ;  /* 0x00000001ff477424 */ /* 0x000fe200078e00ff */
[----:B------:R-:W-:Y:S01]  /*6490*/  LOP3.LUT P3, RZ, R86, 0xff, RZ, 0xc0, !PT ;  /* 0x000000ff56ff7812 */ /* 0x000fe2000786c0ff */
[C---:B------:R-:W-:Y:S01]  /*64a0*/  IMAD R39, R36.reuse, 0x80, R37 ;  /* 0x0000008024277824 */ /* 0x040fe200078e0225 */
[----:B-1----:R-:W-:Y:S02]  /*64b0*/  @P1 SEL R0, RZ, 0xffffffff, P4 ;  /* 0xffffffffff001807 */ /* 0x002fe40002000000 */
[----:B------:R-:W-:Y:S02]  /*64c0*/  CS2R R78, SRZ ;  /* 0x00000000004e7805 */ /* 0x000fe4000001ff00 */
[----:B------:R-:W-:Y:S02]  /*64d0*/  LEA R5, R93, UR43, 0x3 ;  /* 0x0000002b5d057c11 */ /* 0x000fe4000f8e18ff */
[----:B------:R-:W-:Y:S02]  /*64e0*/  CS2R R76, SRZ ;  /* 0x00000000004c7805 */ /* 0x000fe4000001ff00 */
[----:B------:R-:W-:Y:S02]  /*64f0*/  @P0 SEL R0, R3, R0, !P3 ;  /* 0x0000000003000207 */ /* 0x000fe40005800000 */
[----:B------:R-:W-:Y:S02]  /*6500*/  CS2R R74, SRZ ;  /* 0x00000000004a7805 */ /* 0x000fe4000001ff00 */
[----:B------:R-:W-:Y:S02]  /*6510*/  LEA R90, R36, UR43, 0x3 ;  /* 0x0000002b245a7c11 */ /* 0x000fe4000f8e18ff */
[----:B------:R-:W-:Y:S02]  /*6520*/  CS2R R72, SRZ ;  /* 0x0000000000487805 */ /* 0x000fe4000001ff00 */
[----:B------:R-:W-:Y:S02]  /*6530*/  @P1 LOP3.LUT R0, R0, 0x1, RZ, 0xc0, !PT ;  /* 0x0000000100001812 */ /* 0x000fe400078ec0ff */
[----:B------:R-:W-:Y:S02]  /*6540*/  SHF.L.U32 R7, R95, 0x1f, RZ ;  /* 0x0000001f5f077819 */ /* 0x000fe400000006ff */
[----:B------:R-:W-:Y:S02]  /*6550*/  ISETP.NE.U32.OR P6, PT, R0, 0x1, !P1 ;  /* 0x000000010000780c */ /* 0x000fe40004fc5470 */
[----:B------:R-:W-:Y:S02]  /*6560*/  PLOP3.LUT P2, PT, PT, PT, UP1, 0x80, 0x8 ;  /* 0x000000000008781c */ /* 0x000fe40003f4f018 */
[----:B------:R-:W-:Y:S02]  /*6570*/  SEL R0, RZ, 0xffffffff, P4 ;  /* 0xffffffffff007807 */ /* 0x000fe40002000000 */
[----:B------:R-:W-:Y:S07]  /*6580*/  P2R R102, PR, RZ, 0x40 ;  /* 0x00000040ff667803 */ /* 0x000fee0000000000 */
[----:B------:R-:W-:Y:S02]  /*6590*/  @P6 SHF.L.U32 R2, R92, 0x1f, RZ ;  /* 0x0000001f5c026819 */ /* 0x000fe400000006ff */
[----:B------:R-:W-:Y:S02]  /*65a0*/  @P2 SEL R0, R3, R0, !P3 ;  /* 0x0000000003002207 */ /* 0x000fe40005800000 */
[----:B------:R-:W1:Y:S02]  /*65b0*/  @P6 SYNCS.PHASECHK.TRANS64.TRYWAIT P1, [R5+URZ+0x50], R2 ;  /* 0x00005002050065a7 */ /* 0x000e6400080211ff */
[----:B------:R-:W-:Y:S04]  /*65c0*/  LOP3.LUT R0, R0, 0x1, RZ, 0xc0, !PT ;  /* 0x0000000100007812 */ /* 0x000fe800078ec0ff */
[----:B------:R-:W-:Y:S04]  /*65d0*/  ISETP.NE.U32.AND P5, PT, R0, 0x1, PT ;  /* 0x000000010000780c */ /* 0x000fe80003fa5070 */
[----:B------:R-:W-:Y:S01]  /*65e0*/  P2R R100, PR, RZ, 0x20 ;  /* 0x00000020ff647803 */ /* 0x000fe20000000000 */
[----:B------:R2:W4:Y:S01]  /*65f0*/  SYNCS.PHASECHK.TRANS64.TRYWAIT P0, [R90+URZ+0xc0], R7 ;  /* 0x0000c0075a0075a7 */ /* 0x00052200080011ff */
[----:B-1----:R-:W-:Y:S01]  /*6600*/  @P6 SEL R71, RZ, 0x1, !P1 ;  /* 0x00000001ff476807 */ /* 0x002fe20004800000 */
[----:B--2---:R-:W-:Y:S06]  /*6610*/  @!P6 BRA `(.L_x_110) ;  /* 0x000000000094e947 */ /* 0x004fec0003800000 */
[----:B------:R-:W-:Y:S01]  /*6620*/  @P5 IMAD R4, R93, 0x1000, R84 ;  /* 0x000010005d045824 */ /* 0x000fe200078e0254 */
[----:B------:R-:W-:Y:S01]  /*6630*/  LOP3.LUT P6, RZ, R85, 0x80, RZ, 0xc0, !PT ;  /* 0x0000008055ff7812 */ /* 0x000fe200078cc0ff */
[----:B------:R-:W1:Y:S01]  /*6640*/  S2R R0, SR_CgaCtaId ;  /* 0x0000000000007919 */ /* 0x000e620000008800 */
[----:B------:R-:W-:Y:S01]  /*6650*/  ISETP.NE.AND P2, PT, R71, RZ, PT ;  /* 0x000000ff4700720c */ /* 0x000fe20003f45270 */
[----:B------:R-:W-:Y:S01]  /*6660*/  @P5 VIADD R3, R4, UR43 ;  /* 0x0000002b04035c36 */ /* 0x000fe20008000000 */
[----:B------:R-:W-:Y:S01]  /*6670*/  PLOP3.LUT P1, PT, PT, PT, PT, 0x8, 0x80 ;  /* 0x000000000080781c */ /* 0x000fe20003f2e170 */
[----:B------:R-:W-:Y:S01]  /*6680*/  BSSY B0, `(.L_x_111) ;  /* 0x000000d000007945 */ /* 0x000fe20003800000 */
[----:B------:R-:W-:Y:S01]  /*6690*/  @P5 PLOP3.LUT P1, PT, P6, PT, PT, 0x80, 0x8 ;  /* 0x000000000008581c */ /* 0x000fe2000372f070 */
[C---:B------:R-:W-:Y:S01]  /*66a0*/  @P5 VIADD R2, R3.reuse, 0x200 ;  /* 0x0000020003025836 */ /* 0x040fe20000000000 */
[----:B------:R-:W-:Y:S01]  /*66b0*/  CS2R R74, SRZ ;  /* 0x00000000004a7805 */ /* 0x000fe2000001ff00 */
[----:B------:R-:W-:Y:S01]  /*66c0*/  @P5 VIADD R3, R3, 0x210 ;  /* 0x0000021003035836 */ /* 0x000fe20000000000 */
[----:B------:R-:W-:Y:S02]  /*66d0*/  CS2R R72, SRZ ;  /* 0x0000000000487805 */ /* 0x000fe4000001ff00 */
[----:B------:R-:W-:Y:S02]  /*66e0*/  CS2R R78, SRZ ;  /* 0x00000000004e7805 */ /* 0x000fe4000001ff00 */
[----:B------:R-:W-:Y:S05]  /*66f0*/  CS2R R76, SRZ ;  /* 0x00000000004c7805 */ /* 0x000fea000001ff00 */
[----:B------:R-:W-:Y:S01]  /*6700*/  @P1 VIADD R3, R2, 0xfffffff0 ;  /* 0xfffffff002031836 */ /* 0x000fe20000000000 */
[----:B------:R-:W-:Y:S06]  /*6710*/  @P2 BRA `(.L_x_112) ;  /* 0x00000000000c2947 */ /* 0x000fec0003800000 */
[----:B------:R-:W-:Y:S04]  /*6720*/  SHF.L.U32 R2, R92, 0x1f, RZ ;  /* 0x0000001f5c027819 */ /* 0x000fe800000006ff */
[----:B------:R-:W2:Y:S02]  /*6730*/  SYNCS.PHASECHK.TRANS64.TRYWAIT P1, [R5+URZ+0x50], R2 ;  /* 0x00005002050075a7 */ /* 0x000ea400080211ff */
[----:B--2---:R-:W-:Y:S05]  /*6740*/  @!P1 BRA `(.L_x_113) ;  /* 0x0000004000a89947 */ /* 0x004fea0003800000 */
.L_x_112:
[----:B------:R-:W-:Y:S05]  /*6750*/  BSYNC B0 ;  /* 0x0000000000007941 */ /* 0x000fea0003800000 */
.L_x_111:
[----:B------:R-:W-:Y:S01]  /*6760*/  ISETP.NE.AND P1, PT, R100, RZ, PT ;  /* 0x000000ff6400720c */ /* 0x000fe20003f25270 */
[----:B--2---:R-:W-:Y:S02]  /*6770*/  VIADD R5, R5, 0x70 ;  /* 0x0000007005057836 */ /* 0x004fe40000000000 */
[----:B------:R-:W-:Y:S03]  /*6780*/  VIADD R93, R93, 0x1 ;  /* 0x000000015d5d7836 */ /* 0x000fe60000000000 */
[----:B-1----:R-:W-:Y:S07]  /*6790*/  PRMT R0, R0, 0x654, R5 ;  /* 0x0000065400007816 */ /* 0x002fee0000000005 */
[----:B------:R1:W2:Y:S04]  /*67a0*/  @P1 LDS.128 R72, [R4+UR43+0x200] ;  /* 0x0002002b04481984 */ /* 0x0002a80008000c00 */
[----:B------:R1:W1:Y:S01]  /*67b0*/  @P1 LDS.128 R76, [R3] ;  /* 0x00000000034c1984 */ /* 0x0002620000000c00 */
[C---:B------:R-:W-:Y:S01]  /*67c0*/  ISETP.NE.AND P1, PT, R93.reuse, 0x4, PT ;  /* 0x000000045d00780c */ /* 0x040fe20003f25270 */
[----:B------:R-:W-:Y:S01]  /*67d0*/  @!PT LDS RZ, [RZ] ;  /* 0x00000000fffff984 */ /* 0x000fe20000000800 */
[----:B------:R-:W-:Y:S01]  /*67e0*/  @!PT LDS RZ, [RZ] ;  /* 0x00000000fffff984 */ /* 0x000fe20000000800 */
[----:B------:R-:W-:Y:S01]  /*67f0*/  @!PT LDS RZ, [RZ] ;  /* 0x00000000fffff984 */ /* 0x000fe20000000800 */
[----:B------:R-:W-:Y:S01]  /*6800*/  @!PT LDS RZ, [RZ] ;  /* 0x00000000fffff984 */ /* 0x000fe20000000800 */
[----:B------:R5:W-:Y:S06]  /*6810*/  MEMBAR.ALL.CTA ;  /* 0x0000000000007992 */ /* 0x000bec0000008000 */
[----:B-----5:R-:W5:Y:S01]  /*6820*/  FENCE.VIEW.ASYNC.S ;  /* 0x00000000000073c6 */ /* 0x020f620000000000 */
[----:B------:R-:W-:Y:S02]  /*6830*/  SEL R5, RZ, 0x1, P1 ;  /* 0x00000001ff057807 */ /* 0x000fe40000800000 */
[----:B------:R-:W-:Y:S02]  /*6840*/  SEL R93, R93, RZ, P1 ;  /* 0x000000ff5d5d7207 */ /* 0x000fe40000800000 */
[----:B------:R-:W-:Y:S01]  /*6850*/  LOP3.LUT R92, R92, R5, RZ, 0x3c, !PT ;  /* 0x000000055c5c7212 */ /* 0x000fe200078e3cff */
[----:B-----5:R1:W-:Y:S06]  /*6860*/  SYNCS.ARRIVE.TRANS64.RED.A1T0 RZ, [R0+URZ], RZ ;  /* 0x000000ff00ff79a7 */ /* 0x0203ec00081004ff */
.L_x_110:
[----:B------:R-:W-:Y:S05]  /*6870*/  BSYNC B1 ;  /* 0x0000000000017941 */ /* 0x000fea0003800000 */
.L_x_109:
[----:B-1----:R-:W-:Y:S04]  /*6880*/  SHF.R.U32.HI R0, RZ, 0x15, R39 ;  /* 0x00000015ff007819 */ /* 0x002fe80000011627 */
[----:B------:R-:W-:Y:S01]  /*6890*/  LOP3.LUT P1, RZ, R0, 0x3, R87, 0x48, !PT ;  /* 0x0000000300ff7812 */ /* 0x000fe20007824857 */
[----:B------:R-:W-:Y:S01]  /*68a0*/  @!UPT UIADD3 URZ, UPT, UPT, URZ, URZ, URZ ;  /* 0x000000fffffff290 */ /* 0x000fe2000fffe0ff */
[----:B----4-:R-:W-:Y:S11]  /*68b0*/  @P0 BRA `(.L_x_114) ;  /* 0x0000000000080947 */ /* 0x010ff60003800000 */
[----:B------:R-:W1:Y:S02]  /*68c0*/  SYNCS.PHASECHK.TRANS64.TRYWAIT P0, [R90+URZ+0xc0], R7 ;  /* 0x0000c0075a0075a7 */ /* 0x000e6400080011ff */
[----:B-1----:R-:W-:Y:S05]  /*68d0*/  @!P0 BRA `(.L_x_115) ;  /* 0x0000004000588947 */ /* 0x002fea0003800000 */
.L_x_114:
[----:B------:R-:W-:Y:S05]  /*68e0*/  @!P1 BRA `(.L_x_116) ;  /* 0x0000000000409947 */ /* 0x000fea0003800000 */
[----:B------:R-:W4:Y:S01]  /*68f0*/  LDCU.64 UR8, c[0x4][0x78] ;  /* 0x01000f00ff0877ac */ /* 0x000f220008000a00 */
[----:B------:R-:W-:Y:S01]  /*6900*/  MOV R3, 0x0 ;  /* 0x0000000000037802 */ /* 0x000fe20000000f00 */
[----:B------:R-:W-:Y:S02]  /*6910*/  HFMA2 R12, -RZ, RZ, 0, 5.9604644775390625e-08 ;  /* 0x00000001ff0c7431 */ /* 0x000fe400000001ff */
[----:B------:R-:W-:Y:S02]  /*6920*/  IMAD.MOV.U32 R8, RZ, RZ, 0x192 ;  /* 0x00000192ff087424 */ /* 0x000fe400078e00ff */
[----:B------:R-:W-:Y:S01]  /*6930*/  IMAD.MOV.U32 R13, RZ, RZ, RZ ;  /* 0x000000ffff0d7224 */ /* 0x000fe200078e00ff */
[----:B------:R-:W1:Y:S01]  /*6940*/  LDCU.64 UR6, c[0x4][0x80] ;  /* 0x01001000ff0677ac */ /* 0x000e620008000a00 */
[----:B------:R-:W2:Y:S01]  /*6950*/  LDC.64 R2, c[0x4][R3] ;  /* 0x0100000003027b82 */ /* 0x000ea20000000a00 */
[----:B------:R-:W5:Y:S01]  /*6960*/  LDCU.64 UR4, c[0x4][0x18] ;  /* 0x01000300ff0477ac */ /* 0x000f620008000a00 */
[----:B----4-:R-:W-:Y:S01]  /*6970*/  MOV R5, UR9 ;  /* 0x0000000900057c02 */ /* 0x010fe20008000f00 */
[----:B------:R-:W-:Y:S01]  /*6980*/  IMAD.U32 R4, RZ, RZ, UR8 ;  /* 0x00000008ff047e24 */ /* 0x000fe2000f8e00ff */
[----:B-1----:R-:W-:Y:S01]  /*6990*/  MOV R7, UR7 ;  /* 0x0000000700077c02 */ /* 0x002fe20008000f00 */
[----:B------:R-:W-:Y:S01]  /*69a0*/  IMAD.U32 R6, RZ, RZ, UR6 ;  /* 0x00000006ff067e24 */ /* 0x000fe2000f8e00ff */
[----:B-----5:R-:W-:Y:S01]  /*69b0*/  MOV R11, UR5 ;  /* 0x00000005000b7c02 */ /* 0x020fe20008000f00 */
[----:B------:R-:W-:Y:S02]  /*69c0*/  IMAD.U32 R10, RZ, RZ, UR4 ;  /* 0x00000004ff0a7e24 */ /* 0x000fe4000f8e00ff */
[----:B------:R-:W-:Y:S07]  /*69d0*/  LEPC R20, `(.L_x_116) ;  /* 0x000000001014794e */ /* 0x000fee0000000000 */
[----:B--23--:R-:W-:Y:S05]  /*69e0*/  CALL.ABS.NOINC R2 ;  /* 0x0000000002007343 */ /* 0x00cfea0003c00000 */
.L_x_116:
[-C--:B--2---:R-:W-:Y:S01]  /*69f0*/  F2FP.F16.E4M3.UNPACK_B R42, R72.reuse ;  /* 0x00000048ff2a723e */ /* 0x084fe200020006ff */
[----:B------:R-:W-:Y:S05]  /*6a00*/  WARPSYNC.ALL ;  /* 0x0000000000007948 */ /* 0x000fea0003800000 */
[----:B------:R-:W-:Y:S01]  /*6a10*/  R2UR UR4, R39 ;  /* 0x00000000270472ca */ /* 0x000fe200000e0000 */
[--C-:B------:R-:W-:Y:S01]  /*6a20*/  HADD2.F32 R40, -RZ, R42.reuse.H0_H0 ;  /* 0x2000002aff287230 */ /* 0x100fe20000004100 */
[----:B------:R-:W-:Y:S01]  /*6a30*/  F2FP.F16.E4M3.UNPACK_B R43, R72.H1 ;  /* 0x00000048ff2b723e */ /* 0x000fe200030006ff */
[----:B------:R-:W-:Y:S01]  /*6a40*/  HADD2.F32 R42, -RZ, R42.H1_H1 ;  /* 0x3000002aff2a7230 */ /* 0x000fe20000004100 */
[-C--:B------:R-:W-:Y:S01]  /*6a50*/  F2FP.F16.E4M3.UNPACK_B R45, R73.reuse ;  /* 0x00000049ff2d723e */ /* 0x080fe200020006ff */
[----:B------:R-:W-:Y:S01]  /*6a60*/  BSSY.RECONVERGENT B0, `(.L_x_117) ;  /* 0x000009e000007945 */ /* 0x000fe20003800200 */
[----:B------:R-:W-:Y:S01]  /*6a70*/  F2FP.F16.E4M3.UNPACK_B R47, R73.H1 ;  /* 0x00000049ff2f723e */ /* 0x000fe200030006ff */
[--C-:B------:R-:W-:Y:S01]  /*6a80*/  HADD2.F32 R44, -RZ, R43.reuse.H0_H0 ;  /* 0x2000002bff2c7230 */ /* 0x100fe20000004100 */
[-C--:B------:R-:W-:Y:S01]  /*6a90*/  F2FP.F16.E4M3.UNPACK_B R49, R74.reuse ;  /* 0x0000004aff31723e */ /* 0x080fe200020006ff */
[----:B------:R-:W-:Y:S01]  /*6aa0*/  HADD2.F32 R46, -RZ, R43.H1_H1 ;  /* 0x3000002bff2e7230 */ /* 0x000fe20000004100 */
[----:B------:R-:W-:Y:S01]  /*6ab0*/  F2FP.F16.E4M3.UNPACK_B R51, R74.H1 ;  /* 0x0000004aff33723e */ /* 0x000fe200030006ff */
[--C-:B------:R-:W-:Y:S01]  /*6ac0*/  HADD2.F32 R43, -RZ, R45.reuse.H0_H0 ;  /* 0x2000002dff2b7230 */ /* 0x100fe20000004100 */
[-C--:B------:R-:W-:Y:S01]  /*6ad0*/  F2FP.F16.E4M3.UNPACK_B R53, R75.reuse ;  /* 0x0000004bff35723e */ /* 0x080fe200020006ff */
[----:B-1----:R-:W3:Y:S01]  /*6ae0*/  LDTM.x32 R4, tmem[UR4] ;  /* 0x00000004000479ee */ /* 0x002ee200082c0000 */
[----:B------:R-:W-:Y:S01]  /*6af0*/  F2FP.F16.E4M3.UNPACK_B R55, R75.H1 ;  /* 0x0000004bff37723e */ /* 0x000fe200030006ff */
[----:B------:R-:W-:Y:S01]  /*6b00*/  HADD2.F32 R48, -RZ, R45.H1_H1 ;  /* 0x3000002dff307230 */ /* 0x000fe20000004100 */
[-C--:B------:R-:W-:Y:S01]  /*6b10*/  F2FP.F16.E4M3.UNPACK_B R57, R76.reuse ;  /* 0x0000004cff39723e */ /* 0x080fe200020006ff */
[----:B------:R-:W-:Y:S01]  /*6b20*/  HADD2.F32 R52, -RZ, R49.H1_H1 ;  /* 0x30000031ff347230 */ /* 0x000fe20000004100 */
[----:B------:R-:W-:Y:S01]  /*6b30*/  IADD3 R112, PT, PT, R84, UR43, RZ ;  /* 0x0000002b54707c10 */ /* 0x000fe2000fffe0ff */
[----:B------:R-:W-:Y:S01]  /*6b40*/  HADD2.F32 R56, -RZ, R53.H1_H1 ;  /* 0x30000035ff387230 */ /* 0x000fe20000004100 */
[----:B------:R-:W-:Y:S01]  /*6b50*/  MOV R101, 0x10 ;  /* 0x0000001000657802 */ /* 0x000fe20000000f00 */
[----:B------:R-:W-:Y:S01]  /*6b60*/  HADD2.F32 R60, -RZ, R57.H1_H1 ;  /* 0x30000039ff3c7230 */ /* 0x000fe20000004100 */
[----:B------:R-:W-:Y:S01]  /*6b70*/  LOP3.LUT P5, RZ, R85, 0x80, RZ, 0xc0, !PT ;  /* 0x0000008055ff7812 */ /* 0x000fe200078ac0ff */
[--C-:B------:R-:W-:Y:S01]  /*6b80*/  HADD2.F32 R45, -RZ, R47.reuse.H0_H0 ;  /* 0x2000002fff2d7230 */ /* 0x100fe20000004100 */
[----:B------:R-:W-:Y:S01]  /*6b90*/  F2FP.F16.E4M3.UNPACK_B R59, R76.H1 ;  /* 0x0000004cff3b723e */ /* 0x000fe200030006ff */
[----:B------:R-:W-:Y:S01]  /*6ba0*/  HADD2.F32 R50, -RZ, R47.H1_H1 ;  /* 0x3000002fff327230 */ /* 0x000fe20000004100 */
[----:B------:R-:W-:Y:S01]  /*6bb0*/  SEL R101, R101, 0xfffffff0, !P5 ;  /* 0xfffffff065657807 */ /* 0x000fe20006800000 */
[----:B------:R-:W-:Y:S01]  /*6bc0*/  HADD2.F32 R47, -RZ, R49.H0_H0 ;  /* 0x20000031ff2f7230 */ /* 0x000fe20000004100 */
[-C--:B------:R-:W-:Y:S01]  /*6bd0*/  F2FP.F16.E4M3.UNPACK_B R61, R77.reuse ;  /* 0x0000004dff3d723e */ /* 0x080fe200020006ff */
[--C-:B------:R-:W-:Y:S01]  /*6be0*/  HADD2.F32 R49, -RZ, R51.reuse.H0_H0 ;  /* 0x20000033ff317230 */ /* 0x100fe20000004100 */
[----:B------:R-:W-:Y:S01]  /*6bf0*/  F2FP.F16.E4M3.UNPACK_B R63, R77.H1 ;  /* 0x0000004dff3f723e */ /* 0x000fe200030006ff */
[----:B------:R-:W-:Y:S01]  /*6c00*/  HADD2.F32 R54, -RZ, R51.H1_H1 ;  /* 0x30000033ff367230 */ /* 0x000fe20000004100 */
[-C--:B------:R-:W-:Y:S01]  /*6c10*/  F2FP.F16.E4M3.UNPACK_B R65, R78.reuse ;  /* 0x0000004eff41723e */ /* 0x080fe200020006ff */
[----:B------:R-:W-:Y:S01]  /*6c20*/  HADD2.F32 R51, -RZ, R53.H0_H0 ;  /* 0x20000035ff337230 */ /* 0x000fe20000004100 */
[----:B------:R-:W-:Y:S01]  /*6c30*/  F2FP.F16.E4M3.UNPACK_B R67, R78.H1 ;  /* 0x0000004eff43723e */ /* 0x000fe200030006ff */
[----:B------:R-:W-:Y:S01]  /*6c40*/  HADD2.F32 R64, -RZ, R61.H1_H1 ;  /* 0x3000003dff407230 */ /* 0x000fe20000004100 */
[----:B------:R-:W-:Y:S01]  /*6c50*/  ISETP.NE.AND P0, PT, R97, RZ, PT ;  /* 0x000000ff6100720c */ /* 0x000fe20003f05270 */
[C---:B---3--:R-:W-:Y:S01]  /*6c60*/  FMUL R0, R38.reuse, R4 ;  /* 0x0000000426007220 */ /* 0x048fe20000400000 */
[C---:B------:R-:W-:Y:S01]  /*6c70*/  FMUL R2, R38.reuse, R5 ;  /* 0x0000000526027220 */ /* 0x040fe20000400000 */
[C---:B------:R-:W-:Y:S01]  /*6c80*/  FMUL R4, R38.reuse, R8 ;  /* 0x0000000826047220 */ /* 0x040fe20000400000 */
[C---:B------:R-:W-:Y:S01]  /*6c90*/  FMUL R5, R38.reuse, R9 ;  /* 0x0000000926057220 */ /* 0x040fe20000400000 */
[C---:B------:R-:W-:Y:S01]  /*6ca0*/  FFMA R0, R41.reuse, R40, R0 ;  /* 0x0000002829007223 */ /* 0x040fe20000000000 */
[C---:B------:R-:W-:Y:S01]  /*6cb0*/  FFMA R2, R41.reuse, R42, R2 ;  /* 0x0000002a29027223 */ /* 0x040fe20000000002 */
[C---:B------:R-:W-:Y:S01]  /*6cc0*/  FMUL R8, R38.reuse, R12 ;  /* 0x0000000c26087220 */ /* 0x040fe20000400000 */
[C---:B------:R-:W-:Y:S01]  /*6cd0*/  FMUL R9, R38.reuse, R13 ;  /* 0x0000000d26097220 */ /* 0x040fe20000400000 */
[C---:B------:R-:W-:Y:S01]  /*6ce0*/  FMUL R12, R38.reuse, R16 ;  /* 0x00000010260c7220 */ /* 0x040fe20000400000 */
[C---:B------:R-:W-:Y:S01]  /*6cf0*/  FMUL R13, R38.reuse, R17 ;  /* 0x00000011260d7220 */ /* 0x040fe20000400000 */
[C---:B------:R-:W-:Y:S01]  /*6d00*/  FMUL R16, R38.reuse, R20 ;  /* 0x0000001426107220 */ /* 0x040fe20000400000 */
[C---:B------:R-:W-:Y:S01]  /*6d10*/  FMUL R17, R38.reuse, R21 ;  /* 0x0000001526117220 */ /* 0x040fe20000400000 */
[C---:B------:R-:W-:Y:S01]  /*6d20*/  FMUL R20, R38.reuse, R24 ;  /* 0x0000001826147220 */ /* 0x040fe20000400000 */
[C---:B------:R-:W-:Y:S01]  /*6d30*/  FMUL R21, R38.reuse, R25 ;  /* 0x0000001926157220 */ /* 0x040fe20000400000 */
[----:B------:R-:W-:Y:S02]  /*6d40*/  HADD2.F32 R68, -RZ, R65.H1_H1 ;  /* 0x30000041ff447230 */ /* 0x000fe40000004100 */
[C---:B------:R-:W-:Y:S01]  /*6d50*/  FMUL R24, R38.reuse, R28 ;  /* 0x0000001c26187220 */ /* 0x040fe20000400000 */
[C---:B------:R-:W-:Y:S01]  /*6d60*/  FMUL R25, R38.reuse, R29 ;  /* 0x0000001d26197220 */ /* 0x040fe20000400000 */
[C---:B------:R-:W-:Y:S01]  /*6d70*/  FMUL R28, R38.reuse, R32 ;  /* 0x00000020261c7220 */ /* 0x040fe20000400000 */
[C---:B------:R-:W-:Y:S01]  /*6d80*/  FMUL R29, R38.reuse, R33 ;  /* 0x00000021261d7220 */ /* 0x040fe20000400000 */
[C---:B------:R-:W-:Y:S01]  /*6d90*/  FMUL R3, R38.reuse, R6 ;  /* 0x0000000626037220 */ /* 0x040fe20000400000 */
[C---:B------:R-:W-:Y:S01]  /*6da0*/  FMUL R7, R38.reuse, R7 ;  /* 0x0000000726077220 */ /* 0x040fe20000400000 */
[----:B------:R-:W-:Y:S01]  /*6db0*/  FMUL R6, R38, R10 ;  /* 0x0000000a26067220 */ /* 0x000fe20000400000 */
[-C--:B------:R-:W-:Y:S01]  /*6dc0*/  F2FP.F16.E4M3.UNPACK_B R40, R79.reuse ;  /* 0x0000004fff28723e */ /* 0x080fe200020006ff */
[C---:B------:R-:W-:Y:S01]  /*6dd0*/  FFMA R3, R41.reuse, R44, R3 ;  /* 0x0000002c29037223 */ /* 0x040fe20000000003 */
[C---:B------:R-:W-:Y:S01]  /*6de0*/  FFMA R7, R41.reuse, R46, R7 ;  /* 0x0000002e29077223 */ /* 0x040fe20000000007 */
[----:B------:R-:W-:Y:S01]  /*6df0*/  F2FP.F16.E4M3.UNPACK_B R42, R79.H1 ;  /* 0x0000004fff2a723e */ /* 0x000fe200030006ff */
[C---:B------:R-:W-:Y:S01]  /*6e00*/  FFMA R4, R41.reuse, R43, R4 ;  /* 0x0000002b29047223 */ /* 0x040fe20000000004 */
[C---:B------:R-:W-:Y:S01]  /*6e10*/  FFMA R5, R41.reuse, R48, R5 ;  /* 0x0000003029057223 */ /* 0x040fe20000000005 */
[----:B------:R-:W-:Y:S01]  /*6e20*/  ISETP.NE.AND P6, PT, R102, RZ, PT ;  /* 0x000000ff6600720c */ /* 0x000fe20003fc5270 */
[----:B------:R-:W-:Y:S01]  /*6e30*/  FFMA R6, R41, R45, R6 ;  /* 0x0000002d29067223 */ /* 0x000fe20000000006 */
[----:B------:R-:W-:Y:S01]  /*6e40*/  F2FP.SATFINITE.E4M3.F32.PACK_AB_MERGE_C R99, R7, R3, RZ ;  /* 0x000000030763723e */ /* 0x000fe200048070ff */
[C---:B------:R-:W-:Y:S01]  /*6e50*/  FMUL R11, R38.reuse, R11 ;  /* 0x0000000b260b7220 */ /* 0x040fe20000400000 */
[C---:B------:R-:W-:Y:S01]  /*6e60*/  FMUL R10, R38.reuse, R14 ;  /* 0x0000000e260a7220 */ /* 0x040fe20000400000 */
[----:B------:R-:W-:Y:S01]  /*6e70*/  FMUL R15, R38, R15 ;  /* 0x0000000f260f7220 */ /* 0x000fe20000400000 */
[----:B------:R-:W-:Y:S01]  /*6e80*/  F2FP.SATFINITE.E4M3.F32.PACK_AB_MERGE_C R104, R2, R0, R99 ;  /* 0x000000000268723e */ /* 0x000fe20004807063 */
[C---:B------:R-:W-:Y:S01]  /*6e90*/  FFMA R11, R41.reuse, R50, R11 ;  /* 0x00000032290b7223 */ /* 0x040fe2000000000b */
[----:B------:R-:W-:Y:S01]  /*6ea0*/  IADD3 R99, PT, PT, R112, R101, RZ ;  /* 0x0000006570637210 */ /* 0x000fe20007ffe0ff */
[C---:B------:R-:W-:Y:S01]  /*6eb0*/  FFMA R8, R41.reuse, R47, R8 ;  /* 0x0000002f29087223 */ /* 0x040fe20000000008 */
[----:B------:R-:W-:Y:S01]  /*6ec0*/  FFMA R9, R41, R52, R9 ;  /* 0x0000003429097223 */ /* 0x000fe20000000009 */
[--C-:B------:R-:W-:Y:S01]  /*6ed0*/  HADD2.F32 R53, -RZ, R55.reuse.H0_H0 ;  /* 0x20000037ff357230 */ /* 0x100fe20000004100 */
[----:B------:R-:W-:Y:S01]  /*6ee0*/  F2FP.SATFINITE.E4M3.F32.PACK_AB_MERGE_C R105, R11, R6, RZ ;  /* 0x000000060b69723e */ /* 0x000fe200048070ff */
[C---:B------:R-:W-:Y:S01]  /*6ef0*/  FFMA R10, R41.reuse, R49, R10 ;  /* 0x00000031290a7223 */ /* 0x040fe2000000000a */
[C---:B------:R-:W-:Y:S01]  /*6f00*/  FFMA R15, R41.reuse, R54, R15 ;  /* 0x00000036290f7223 */ /* 0x040fe2000000000f */
[----:B------:R-:W-:Y:S01]  /*6f10*/  FFMA R12, R41, R51, R12 ;  /* 0x00000033290c7223 */ /* 0x000fe2000000000c */
[----:B------:R-:W-:Y:S01]  /*6f20*/  F2FP.SATFINITE.E4M3.F32.PACK_AB_MERGE_C R105, R5, R4, R105 ;  /* 0x000000040569723e */ /* 0x000fe20004807069 */
[----:B------:R-:W-:Y:S01]  /*6f30*/  FFMA R13, R41, R56, R13 ;  /* 0x00000038290d7223 */ /* 0x000fe2000000000d */
[----:B------:R-:W-:Y:S01]  /*6f40*/  HADD2.F32 R58, -RZ, R55.H1_H1 ;  /* 0x30000037ff3a7230 */ /* 0x000fe20000004100 */
[----:B------:R-:W-:Y:S01]  /*6f50*/  F2FP.SATFINITE.E4M3.F32.PACK_AB_MERGE_C R106, R15, R10, RZ ;  /* 0x0000000a0f6a723e */ /* 0x000fe200048070ff */
[----:B------:R-:W-:Y:S02]  /*6f60*/  HADD2.F32 R55, -RZ, R57.H0_H0 ;  /* 0x20000039ff377230 */ /* 0x000fe40000004100 */
[C---:B------:R-:W-:Y:S01]  /*6f70*/  FMUL R14, R38.reuse, R18 ;  /* 0x00000012260e7220 */ /* 0x040fe20000400000 */
[C---:B------:R-:W-:Y:S01]  /*6f80*/  FMUL R19, R38.reuse, R19 ;  /* 0x0000001326137220 */ /* 0x040fe20000400000 */
[--C-:B------:R-:W-:Y:S02]  /*6f90*/  HADD2.F32 R57, -RZ, R59.reuse.H0_H0 ;  /* 0x2000003bff397230 */ /* 0x100fe40000004100 */
[C---:B------:R-:W-:Y:S01]  /*6fa0*/  FMUL R18, R38.reuse, R22 ;  /* 0x0000001626127220 */ /* 0x040fe20000400000 */
[C---:B------:R-:W-:Y:S01]  /*6fb0*/  FFMA R14, R41.reuse, R53, R14 ;  /* 0x00000035290e7223 */ /* 0x040fe2000000000e */
[----:B------:R-:W-:Y:S02]  /*6fc0*/  HADD2.F32 R62, -RZ, R59.H1_H1 ;  /* 0x3000003bff3e7230 */ /* 0x000fe40000004100 */
[C---:B------:R-:W-:Y:S01]  /*6fd0*/  FFMA R19, R41.reuse, R58, R19 ;  /* 0x0000003a29137223 */ /* 0x040fe20000000013 */
[----:B------:R-:W-:Y:S02]  /*6fe0*/  HADD2.F32 R59, -RZ, R61.H0_H0 ;  /* 0x2000003dff3b7230 */ /* 0x000fe40000004100 */
[C---:B------:R-:W-:Y:S01]  /*6ff0*/  FMUL R23, R38.reuse, R23 ;  /* 0x0000001726177220 */ /* 0x040fe20000400000 */
[C---:B------:R-:W-:Y:S01]  /*7000*/  FFMA R16, R41.reuse, R55, R16 ;  /* 0x0000003729107223 */ /* 0x040fe20000000010 */
[C---:B------:R-:W-:Y:S01]  /*7010*/  FFMA R17, R41.reuse, R60, R17 ;  /* 0x0000003c29117223 */ /* 0x040fe20000000011 */
[--C-:B------:R-:W-:Y:S02]  /*7020*/  HADD2.F32 R61, -RZ, R63.reuse.H0_H0 ;  /* 0x2000003fff3d7230 */ /* 0x100fe40000004100 */
[C---:B------:R-:W-:Y:S01]  /*7030*/  FFMA R18, R41.reuse, R57, R18 ;  /* 0x0000003929127223 */ /* 0x040fe20000000012 */
[----:B------:R-:W-:Y:S02]  /*7040*/  HADD2.F32 R66, -RZ, R63.H1_H1 ;  /* 0x3000003fff427230 */ /* 0x000fe40000004100 */
[C---:B------:R-:W-:Y:S01]  /*7050*/  FMUL R22, R38.reuse, R26 ;  /* 0x0000001a26167220 */ /* 0x040fe20000400000 */
[----:B------:R-:W-:Y:S02]  /*7060*/  HADD2.F32 R63, -RZ, R65.H0_H0 ;  /* 0x20000041ff3f7230 */ /* 0x000fe40000004100 */
[C---:B------:R-:W-:Y:S01]  /*7070*/  FFMA R23, R41.reuse, R62, R23 ;  /* 0x0000003e29177223 */ /* 0x040fe20000000017 */
[C---:B------:R-:W-:Y:S01]  /*7080*/  FMUL R27, R38.reuse, R27 ;  /* 0x0000001b261b7220 */ /* 0x040fe20000400000 */
[C---:B------:R-:W-:Y:S01]  /*7090*/  FFMA R20, R41.reuse, R59, R20 ;  /* 0x0000003b29147223 */ /* 0x040fe20000000014 */
[C---:B------:R-:W-:Y:S01]  /*70a0*/  FFMA R21, R41.reuse, R64, R21 ;  /* 0x0000004029157223 */ /* 0x040fe20000000015 */
[--C-:B------:R-:W-:Y:S02]  /*70b0*/  HADD2.F32 R65, -RZ, R67.reuse.H0_H0 ;  /* 0x20000043ff417230 */ /* 0x100fe40000004100 */
[C---:B------:R-:W-:Y:S01]  /*70c0*/  FFMA R22, R41.reuse, R61, R22 ;  /* 0x0000003d29167223 */ /* 0x040fe20000000016 */
[----:B------:R-:W-:Y:S02]  /*70d0*/  HADD2.F32 R70, -RZ, R67.H1_H1 ;  /* 0x30000043ff467230 */ /* 0x000fe40000004100 */
[C---:B------:R-:W-:Y:S01]  /*70e0*/  FMUL R26, R38.reuse, R30 ;  /* 0x0000001e261a7220 */ /* 0x040fe20000400000 */
[--C-:B------:R-:W-:Y:S02]  /*70f0*/  HADD2.F32 R67, -RZ, R40.reuse.H0_H0 ;  /* 0x20000028ff437230 */ /* 0x100fe40000004100 */
[C---:B------:R-:W-:Y:S01]  /*7100*/  FFMA R27, R41.reuse, R66, R27 ;  /* 0x00000042291b7223 */ /* 0x040fe2000000001b */
[C---:B------:R-:W-:Y:S01]  /*7110*/  FMUL R31, R38.reuse, R31 ;  /* 0x0000001f261f7220 */ /* 0x040fe20000400000 */
[C---:B------:R-:W-:Y:S01]  /*7120*/  FFMA R24, R41.reuse, R63, R24 ;  /* 0x0000003f29187223 */ /* 0x040fe20000000018 */
[----:B------:R-:W-:Y:S02]  /*7130*/  HADD2.F32 R40, -RZ, R40.H1_H1 ;  /* 0x30000028ff287230 */ /* 0x000fe40000004100 */
[C---:B------:R-:W-:Y:S01]  /*7140*/  FFMA R25, R41.reuse, R68, R25 ;  /* 0x0000004429197223 */ /* 0x040fe20000000019 */
[--C-:B------:R-:W-:Y:S02]  /*7150*/  HADD2.F32 R69, -RZ, R42.reuse.H0_H0 ;  /* 0x2000002aff457230 */ /* 0x100fe40000004100 */
[C---:B------:R-:W-:Y:S01]  /*7160*/  FFMA R26, R41.reuse, R65, R26 ;  /* 0x00000041291a7223 */ /* 0x040fe2000000001a */
[----:B------:R-:W-:Y:S02]  /*7170*/  HADD2.F32 R42, -RZ, R42.H1_H1 ;  /* 0x3000002aff2a7230 */ /* 0x000fe40000004100 */
[C---:B------:R-:W-:Y:S01]  /*7180*/  FMUL R30, R38.reuse, R34 ;  /* 0x00000022261e7220 */ /* 0x040fe20000400000 */
[----:B------:R-:W-:Y:S01]  /*7190*/  FFMA R31, R41, R70, R31 ;  /* 0x00000046291f7223 */ /* 0x000fe2000000001f */
[----:B------:R-:W-:Y:S01]  /*71a0*/  FMUL R35, R38, R35 ;  /* 0x0000002326237220 */ /* 0x000fe20000400000 */
[----:B------:R-:W-:Y:S01]  /*71b0*/  F2FP.SATFINITE.E4M3.F32.PACK_AB_MERGE_C R107, R19, R14, RZ ;  /* 0x0000000e136b723e */ /* 0x000fe200048070ff */
[C---:B------:R-:W-:Y:S01]  /*71c0*/  FFMA R28, R41.reuse, R67, R28 ;  /* 0x00000043291c7223 */ /* 0x040fe2000000001c */
[C---:B------:R-:W-:Y:S01]  /*71d0*/  FFMA R29, R41.reuse, R40, R29 ;  /* 0x00000028291d7223 */ /* 0x040fe2000000001d */
[C---:B------:R-:W-:Y:S01]  /*71e0*/  FFMA R30, R41.reuse, R69, R30 ;  /* 0x00000045291e7223 */ /* 0x040fe2000000001e */
[----:B------:R-:W-:Y:S01]  /*71f0*/  FFMA R35, R41, R42, R35 ;  /* 0x0000002a29237223 */ /* 0x000fe20000000023 */
[----:B------:R-:W-:Y:S02]  /*7200*/  F2FP.SATFINITE.E4M3.F32.PACK_AB_MERGE_C R106, R9, R8, R106 ;  /* 0x00000008096a723e */ /* 0x000fe4000480706a */
[----:B------:R-:W-:Y:S02]  /*7210*/  F2FP.SATFINITE.E4M3.F32.PACK_AB_MERGE_C R107, R13, R12, R107 ;  /* 0x0000000c0d6b723e */ /* 0x000fe4000480706b */
[----:B------:R-:W-:Y:S02]  /*7220*/  F2FP.SATFINITE.E4M3.F32.PACK_AB_MERGE_C R108, R23, R18, RZ ;  /* 0x00000012176c723e */ /* 0x000fe400048070ff */
[----:B------:R-:W-:Y:S01]  /*7230*/  F2FP.SATFINITE.E4M3.F32.PACK_AB_MERGE_C R109, R27, R22, RZ ;  /* 0x000000161b6d723e */ /* 0x000fe200048070ff */
[----:B------:R1:W-:Y:S01]  /*7240*/  STS.128 [R84+UR43+0x4200], R104 ;  /* 0x0042006854007988 */ /* 0x0003e20008000c2b */
[----:B------:R-:W-:Y:S02]  /*7250*/  F2FP.SATFINITE.E4M3.F32.PACK_AB_MERGE_C R103, R31, R26, RZ ;  /* 0x0000001a1f67723e */ /* 0x000fe400048070ff */
[----:B------:R-:W-:Y:S02]  /*7260*/  F2FP.SATFINITE.E4M3.F32.PACK_AB_MERGE_C R113, R35, R30, RZ ;  /* 0x0000001e2371723e */ /* 0x000fe400048070ff */
[----:B------:R-:W-:Y:S02]  /*7270*/  F2FP.SATFINITE.E4M3.F32.PACK_AB_MERGE_C R108, R17, R16, R108 ;  /* 0x00000010116c723e */ /* 0x000fe4000480706c */
[----:B------:R-:W-:Y:S02]  /*7280*/  F2FP.SATFINITE.E4M3.F32.PACK_AB_MERGE_C R109, R21, R20, R109 ;  /* 0x00000014156d723e */ /* 0x000fe4000480706d */
[----:B------:R-:W-:Y:S02]  /*7290*/  F2FP.SATFINITE.E4M3.F32.PACK_AB_MERGE_C R110, R25, R24, R103 ;  /* 0x00000018196e723e */ /* 0x000fe40004807067 */
[----:B------:R-:W-:Y:S02]  /*72a0*/  F2FP.SATFINITE.E4M3.F32.PACK_AB_MERGE_C R111, R29, R28, R113 ;  /* 0x0000001c1d6f723e */ /* 0x000fe40004807071 */
[----:B------:R-:W-:Y:S02]  /*72b0*/  LEA R103, R93, UR43, 0x3 ;  /* 0x0000002b5d677c11 */ /* 0x000fe4000f8e18ff */
[----:B------:R-:W-:Y:S01]  /*72c0*/  @P6 SHF.L.U32 R112, R92, 0x1f, RZ ;  /* 0x0000001f5c706819 */ /* 0x000fe200000006ff */
[----:B------:R1:W-:Y:S01]  /*72d0*/  STS.128 [R99+0x4200], R108 ;  /* 0x0042006c63007388 */ /* 0x0003e20000000c00 */
[----:B------:R-:W-:Y:S01]  /*72e0*/  @!PT LDS RZ, [RZ] ;  /* 0x00000000fffff984 */ /* 0x000fe20000000800 */
[----:B------:R-:W-:Y:S01]  /*72f0*/  @!PT LDS RZ, [RZ] ;  /* 0x00000000fffff984 */ /* 0x000fe20000000800 */
[----:B------:R-:W-:Y:S01]  /*7300*/  @!PT LDS RZ, [RZ] ;  /* 0x00000000fffff984 */ /* 0x000fe20000000800 */
[----:B------:R-:W-:Y:S01]  /*7310*/  @!PT LDS RZ, [RZ] ;  /* 0x00000000fffff984 */ /* 0x000fe20000000800 */
[----:B------:R2:W-:Y:S07]  /*7320*/  MEMBAR.ALL.CTA ;  /* 0x0000000000007992 */ /* 0x0005ee0000008000 */
[----:B--2---:R-:W2:Y:S02]  /*7330*/  FENCE.VIEW.ASYNC.S ;  /* 0x00000000000073c6 */ /* 0x004ea40000000000 */
[----:B--2---:R-:W-:Y:S06]  /*7340*/  BAR.SYNC.DEFER_BLOCKING 0x1, 0x80 ;  /* 0x0042000000007b1d */ /* 0x004fec0000010000 */
[----:B------:R-:W-:Y:S05]  /*7350*/  @P0 BRA `(.L_x_118) ;  /* 0x0000000000380947 */ /* 0x000fea0003800000 */
[----:B------:R-:W-:Y:S01]  /*7360*/  UIADD3 UR4, UPT, UPT, UR43, 0x4200, URZ ;  /* 0x000042002b047890 */ /* 0x000fe2000fffe0ff */
[----:B------:R-:W-:Y:S01]  /*7370*/  UMOV UR51, UR36 ;  /* 0x0000002400337c82 */ /* 0x000fe20008000000 */
[----:B------:R-:W-:Y:S02]  /*7380*/  UIADD3 UR9, UPT, UPT, UR49, 0x80, URZ ;  /* 0x0000008031097890 */ /* 0x000fe4000fffe0ff */
[----:B------:R-:W-:Y:S02]  /*7390*/  UIADD3 UR8, UPT, UPT, UR43, 0x4a00, URZ ;  /* 0x00004a002b087890 */ /* 0x000fe4000fffe0ff */
[----:B------:R-:W-:Y:S01]  /*73a0*/  MOV R96, UR4 ;  /* 0x0000000400607c02 */ /* 0x000fe20008000f00 */
[----:B------:R-:W-:Y:S01]  /*73b0*/  UIADD3 UR4, UP0, UPT, UR62, 0x680, URZ ;  /* 0x000006803e047890 */ /* 0x000fe2000ff1e0ff */
[----:B------:R-:W-:Y:S02]  /*73c0*/  UMOV UR10, UR50 ;  /* 0x00000032000a7c82 */ /* 0x000fe40008000000 */
[----:B------:R-:W-:Y:S01]  /*73d0*/  R2UR UR48, R96 ;  /* 0x00000000603072ca */ /* 0x000fe200000e0000 */
[----:B------:R-:W-:Y:S01]  /*73e0*/  UIADD3.X UR5, UPT, UPT, URZ, UR63, URZ, UP0, !UPT ;  /* 0x0000003fff057290 */ /* 0x000fe200087fe4ff */
[----:B------:R-:W-:Y:S11]  /*73f0*/  UMOV UR11, UR36 ;  /* 0x00000024000b7c82 */ /* 0x000ff60008000000 */
[----:B------:R2:W-:Y:S01]  /*7400*/  UTMASTG.3D [UR48], [UR4] ;  /* 0x00000030040073b5 */ /* 0x0005e20008010000 */
[----:B------:R2:W-:Y:S01]  /*7410*/  UTMASTG.3D [UR8], [UR4] ;  /* 0x00000008040073b5 */ /* 0x0005e20008010000 */
[----:B------:R0:W-:Y:S01]  /*7420*/  UTMACMDFLUSH ;  /* 0x00000000000079b7 */ /* 0x0001e20000000000 */
[----:B--2---:R-:W-:Y:S04]  /*7430*/  DEPBAR.LE SB0, 0x1 ;  /* 0x000080400000791a */ /* 0x004fe80000000000 */
.L_x_118:
[----:B------:R-:W-:Y:S05]  /*7440*/  BSYNC.RECONVERGENT B0 ;  /* 0x0000000000007941 */ /* 0x000fea0003800200 */
.L_x_117:
[----:B------:R-:W-:Y:S06]  /*7450*/  BAR.SYNC.DEFER_BLOCKING 0x1, 0x80 ;  /* 0x0042000000007b1d */ /* 0x000fec0000010000 */
[----:B------:R-:W2:Y:S01]  /*7460*/  @P6 SYNCS.PHASECHK.TRANS64.TRYWAIT P0, [R103+URZ+0x50], R112 ;  /* 0x00005070670065a7 */ /* 0x000ea200080011ff */
[----:B------:R-:W-:Y:S01]  /*7470*/  BSSY B1, `(.L_x_119) ;  /* 0x0000020000017945 */ /* 0x000fe20003800000 */
[----:B--2---:R-:W-:Y:S03]  /*7480*/  @P6 SEL R71, RZ, 0x1, !P0 ;  /* 0x00000001ff476807 */ /* 0x004fe60004000000 */
[----:B------:R-:W-:Y:S05]  /*7490*/  @!P6 BRA `(.L_x_120) ;  /* 0x000000000074e947 */ /* 0x000fea0003800000 */
[----:B------:R-:W-:Y:S01]  /*74a0*/  ISETP.NE.AND P1, PT, R100, RZ, PT ;  /* 0x000000ff6400720c */ /* 0x000fe20003f25270 */
[----:B------:R-:W2:Y:S01]  /*74b0*/  S2R R0, SR_CgaCtaId ;  /* 0x0000000000007919 */ /* 0x000ea20000008800 */
[----:B------:R-:W-:Y:S01]  /*74c0*/  ISETP.NE.AND P0, PT, R71, RZ, PT ;  /* 0x000000ff4700720c */ /* 0x000fe20003f05270 */
[----:B------:R-:W-:Y:S10]  /*74d0*/  BSSY B0, `(.L_x_121) ;  /* 0x0000008000007945 */ /* 0x000ff40003800000 */
[----:B------:R-:W-:Y:S05]  /*74e0*/  @P1 IMAD R2, R93, 0x1000, R84 ;  /* 0x000010005d021824 */ /* 0x000fea00078e0254 */
[----:B------:R-:W-:Y:S05]  /*74f0*/  @P1 IADD3 R4, PT, PT, R2, UR43, RZ ;  /* 0x0000002b02041c10 */ /* 0x000fea000fffe0ff */
[----:B------:R-:W-:Y:S01]  /*7500*/  @P1 IMAD.IADD R3, R4, 0x1, R101 ;  /* 0x0000000104031824 */ /* 0x000fe200078e0265 */
[----:B------:R-:W-:Y:S06]  /*7510*/  @P0 BRA `(.L_x_122) ;  /* 0x00000000000c0947 */ /* 0x000fec0003800000 */
[----:B------:R-:W-:Y:S04]  /*7520*/  SHF.L.U32 R4, R92, 0x1f, RZ ;  /* 0x0000001f5c047819 */ /* 0x000fe800000006ff */
[----:B------:R-:W3:Y:S02]  /*7530*/  SYNCS.PHASECHK.TRANS64.TRYWAIT P0, [R103+URZ+0x50], R4 ;  /* 0x00005004670075a7 */ /* 0x000ee400080011ff */
[----:B---3--:R-:W-:Y:S05]  /*7540*/  @!P0 BRA `(.L_x_123) ;  /* 0x0000003400508947 */ /* 0x008fea0003800000 */
.L_x_122:
[----:B------:R-:W-:Y:S05]  /*7550*/  BSYNC B0 ;  /* 0x0000000000007941 */ /* 0x000fea0003800000 */
.L_x_121:
[----:B------:R-:W-:Y:S01]  /*7560*/  ISETP.NE.AND P0, PT, R100, RZ, PT ;  /* 0x000000ff6400720c */ /* 0x000fe20003f05270 */
[----:B---3--:R-:W-:Y:S02]  /*7570*/  VIADD R103, R103, 0x70 ;  /* 0x0000007067677836 */ /* 0x008fe40000000000 */
[----:B------:R-:W-:Y:S03]  /*7580*/  VIADD R93, R93, 0x1 ;  /* 0x000000015d5d7836 */ /* 0x000fe60000000000 */
[----:B--2---:R-:W-:Y:S07]  /*7590*/  PRMT R0, R0, 0x654, R103 ;  /* 0x0000065400007816 */ /* 0x004fee0000000067 */
[----:B------:R2:W3:Y:S04]  /*75a0*/  @P0 LDS.128 R72, [R2+UR43+0x200] ;  /* 0x0002002b02480984 */ /* 0x0004e80008000c00 */
[----:B------:R2:W4:Y:S01]  /*75b0*/  @P0 LDS.128 R76, [R3+0x200] ;  /* 0x00020000034c0984 */ /* 0x0005220000000c00 */
        /* <DEDUP_REMOVED lines=11> */
.L_x_120:
[----:B------:R-:W-:Y:S05]  /*7670*/  BSYNC B1 ;  /* 0x0000000000017941 */ /* 0x000fea0003800000 */
.L_x_119:
[----:B--2---:R-:W-:Y:S05]  /*7680*/  VIADD R0, R39, 0x20 ;  /* 0x0000002027007836 */ /* 0x004fea0000000000 */
[----:B------:R-:W-:Y:S04]  /*7690*/  SHF.R.U32.HI R0, RZ, 0x15, R0 ;  /* 0x00000015ff007819 */ /* 0x000fe80000011600 */
[----:B------:R-:W-:Y:S11]  /*76a0*/  LOP3.LUT P0, RZ, R0, 0x3, R87, 0x48, !PT ;  /* 0x0000000300ff7812 */ /* 0x000ff60007804857 */
[----:B------:R-:W-:Y:S02]  /*76b0*/  @!UPT UIADD3 URZ, UPT, UPT, URZ, URZ, URZ ;  /* 0x000000fffffff290 */ /* 0x000fe4000fffe0ff */
[----:B------:R-:W-:Y:S05]  /*76c0*/  @!P0 BRA `(.L_x_124) ;  /* 0x0000000000408947 */ /* 0x000fea0003800000 */
[----:B------:R-:W2:Y:S01]  /*76d0*/  LDCU.64 UR8, c[0x4][0x78] ;  /* 0x01000f00ff0877ac */ /* 0x000ea20008000a00 */
[----:B------:R-:W-:Y:S01]  /*76e0*/  MOV R3, 0x0 ;  /* 0x0000000000037802 */ /* 0x000fe20000000f00 */
[----:B------:R-:W-:Y:S02]  /*76f0*/  HFMA2 R12, -RZ, RZ, 0, 5.9604644775390625e-08 ;  /* 0x00000001ff0c7431 */ /* 0x000fe400000001ff */
[----:B------:R-:W-:Y:S02]  /*7700*/  IMAD.MOV.U32 R8, RZ, RZ, 0x192 ;  /* 0x00000192ff087424 */ /* 0x000fe400078e00ff */
[----:B------:R-:W-:Y:S01]  /*7710*/  IMAD.MOV.U32 R13, RZ, RZ, RZ ;  /* 0x000000ffff0d7224 */ /* 0x000fe200078e00ff */
[----:B------:R-:W5:Y:S01]  /*7720*/  LDCU.64 UR6, c[0x4][0x80] ;  /* 0x01001000ff0677ac */ /* 0x000f620008000a00 */
[----:B------:R-:W1:Y:S01]  /*7730*/  LDC.64 R2, c[0x4][R3] ;  /* 0x0100000003027b82 */ /* 0x000e620000000a00 */
[----:B------:R-:W3:Y:S01]  /*7740*/  LDCU.64 UR4, c[0x4][0x18] ;  /* 0x01000300ff0477ac */ /* 0x000ee20008000a00 */
[----:B--2---:R-:W-:Y:S01]  /*7750*/  MOV R5, UR9 ;  /* 0x0000000900057c02 */ /* 0x004fe20008000f00 */
[----:B------:R-:W-:Y:S01]  /*7760*/  IMAD.U32 R4, RZ, RZ, UR8 ;  /* 0x00000008ff047e24 */ /* 0x000fe2000f8e00ff */
[----:B-----5:R-:W-:Y:S01]  /*7770*/  MOV R7, UR7 ;  /* 0x0000000700077c02 */ /* 0x020fe20008000f00 */
[----:B------:R-:W-:Y:S01]  /*7780*/  IMAD.U32 R6, RZ, RZ, UR6 ;  /* 0x00000006ff067e24 */ /* 0x000fe2000f8e00ff */
[----:B---3--:R-:W-:Y:S01]  /*7790*/  MOV R11, UR5 ;  /* 0x00000005000b7c02 */ /* 0x008fe20008000f00 */
[----:B------:R-:W-:Y:S02]  /*77a0*/  IMAD.U32 R10, RZ, RZ, UR4 ;  /* 0x00000004ff0a7e24 */ /* 0x000fe4000f8e00ff */
[----:B------:R-:W-:Y:S07]  /*77b0*/  LEPC R20, `(.L_x_124) ;  /* 0x000000001014794e */ /* 0x000fee0000000000 */
[----:B-1--4-:R-:W-:Y:S05]  /*77c0*/  CALL.ABS.NOINC R2 ;  /* 0x0000000002007343 */ /* 0x012fea0003c00000 */
.L_x_124:
[-C--:B---3--:R-:W-:Y:S01]  /*77d0*/  F2FP.F16.E4M3.UNPACK_B R42, R72.reuse ;  /* 0x00000048ff2a723e */ /* 0x088fe200020006ff */
        /* <DEDUP_REMOVED lines=13> */
[----:B------:R-:W-:Y:S01]  /*78b0*/  F2FP.F16.E4M3.UNPACK_B R54, R75 ;  /* 0x0000004bff36723e */ /* 0x000fe200020006ff */
[----:B------:R-:W2:Y:S01]  /*78c0*/  LDTM.x32 R4, tmem[UR4+0x20] ;  /* 0x00002004000479ee */ /* 0x000ea200082c0000 */
[----:B------:R-:W-:Y:S01]  /*78d0*/  HADD2.F32 R46, -RZ, R46.H1_H1 ;  /* 0x3000002eff2e7230 */ /* 0x000fe20000004100 */
[----:B----4-:R-:W-:Y:S01]  /*78e0*/  F2FP.F16.E4M3.UNPACK_B R58, R76 ;  /* 0x0000004cff3a723e */ /* 0x010fe200020006ff */
[--C-:B------:R-:W-:Y:S01]  /*78f0*/  HADD2.F32 R49, -RZ, R50.reuse.H0_H0 ;  /* 0x20000032ff317230 */ /* 0x100fe20000004100 */
[----:B------:R-:W-:Y:S01]  /*7900*/  F2FP.F16.E4M3.UNPACK_B R62, R77 ;  /* 0x0000004dff3e723e */ /* 0x000fe200020006ff */
[----:B------:R-:W-:Y:S01]  /*7910*/  HADD2.F32 R50, -RZ, R50.H1_H1 ;  /* 0x30000032ff327230 */ /* 0x000fe20000004100 */
[----:B------:R-:W-:Y:S01]  /*7920*/  F2FP.F16.E4M3.UNPACK_B R66, R78 ;  /* 0x0000004eff42723e */ /* 0x000fe200020006ff */
[--C-:B------:R-:W-:Y:S01]  /*7930*/  HADD2.F32 R53, -RZ, R54.reuse.H0_H0 ;  /* 0x20000036ff357230 */ /* 0x100fe20000004100 */
[----:B------:R-:W-:Y:S01]  /*7940*/  F2FP.F16.E4M3.UNPACK_B R70, R79 ;  /* 0x0000004fff46723e */ /* 0x000fe200020006ff */
[----:B------:R-:W-:Y:S01]  /*7950*/  HADD2.F32 R54, -RZ, R54.H1_H1 ;  /* 0x30000036ff367230 */ /* 0x000fe20000004100 */
[----:B------:R-:W-:Y:S01]  /*7960*/  F2FP.F16.E4M3.UNPACK_B R56, R75.H1 ;  /* 0x0000004bff38723e */ /* 0x000fe200030006ff */
[--C-:B------:R-:W-:Y:S01]  /*7970*/  HADD2.F32 R57, -RZ, R58.reuse.H0_H0 ;  /* 0x2000003aff397230 */ /* 0x100fe20000004100 */
[----:B------:R-:W-:Y:S01]  /*7980*/  F2FP.F16.E4M3.UNPACK_B R60, R76.H1 ;  /* 0x0000004cff3c723e */ /* 0x000fe200030006ff */
[----:B------:R-:W-:Y:S01]  /*7990*/  HADD2.F32 R58, -RZ, R58.H1_H1 ;  /* 0x3000003aff3a7230 */ /* 0x000fe20000004100 */
[----:B------:R-:W-:Y:S01]  /*79a0*/  F2FP.F16.E4M3.UNPACK_B R64, R77.H1 ;  /* 0x0000004dff40723e */ /* 0x000fe200030006ff */
[--C-:B------:R-:W-:Y:S01]  /*79b0*/  HADD2.F32 R61, -RZ, R62.reuse.H0_H0 ;  /* 0x2000003eff3d7230 */ /* 0x100fe20000004100 */
[----:B------:R-:W-:Y:S01]  /*79c0*/  F2FP.F16.E4M3.UNPACK_B R68, R78.H1 ;  /* 0x0000004eff44723e */ /* 0x000fe200030006ff */
[----:B------:R-:W-:Y:S01]  /*79d0*/  HADD2.F32 R62, -RZ, R62.H1_H1 ;  /* 0x3000003eff3e7230 */ /* 0x000fe20000004100 */
[----:B------:R-:W-:Y:S01]  /*79e0*/  ISETP.NE.AND P0, PT, R97, RZ, PT ;  /* 0x000000ff6100720c */ /* 0x000fe20003f05270 */
[--C-:B------:R-:W-:Y:S01]  /*79f0*/  HADD2.F32 R65, -RZ, R66.reuse.H0_H0 ;  /* 0x20000042ff417230 */ /* 0x100fe20000004100 */
[----:B------:R-:W-:Y:S01]  /*7a00*/  ISETP.NE.AND P6, PT, R102, RZ, PT ;  /* 0x000000ff6600720c */ /* 0x000fe20003fc5270 */
[----:B------:R-:W-:Y:S02]  /*7a10*/  HADD2.F32 R66, -RZ, R66.H1_H1 ;  /* 0x30000042ff427230 */ /* 0x000fe40000004100 */
[--C-:B------:R-:W-:Y:S02]  /*7a20*/  HADD2.F32 R69, -RZ, R70.reuse.H0_H0 ;  /* 0x20000046ff457230 */ /* 0x100fe40000004100 */
[C---:B--2---:R-:W-:Y:S01]  /*7a30*/  FMUL R0, R38.reuse, R4 ;  /* 0x0000000426007220 */ /* 0x044fe20000400000 */
        /* <DEDUP_REMOVED lines=20> */
[--C-:B------:R-:W-:Y:S02]  /*7b80*/  HADD2.F32 R47, -RZ, R48.reuse.H0_H0 ;  /* 0x20000030ff2f7230 */ /* 0x100fe40000004100 */
[C---:B------:R-:W-:Y:S01]  /*7b90*/  FMUL R6, R38.reuse, R10 ;  /* 0x0000000a26067220 */ /* 0x040fe20000400000 */
[C---:B------:R-:W-:Y:S01]  /*7ba0*/  FFMA R3, R41.reuse, R42, R3 ;  /* 0x0000002a29037223 */ /* 0x040fe20000000003 */
[----:B------:R-:W-:Y:S02]  /*7bb0*/  HADD2.F32 R48, -RZ, R48.H1_H1 ;  /* 0x30000030ff307230 */ /* 0x000fe40000004100 */
[C---:B------:R-:W-:Y:S01]  /*7bc0*/  FFMA R7, R41.reuse, R44, R7 ;  /* 0x0000002c29077223 */ /* 0x040fe20000000007 */
[C---:B------:R-:W-:Y:S01]  /*7bd0*/  FFMA R4, R41.reuse, R45, R4 ;  /* 0x0000002d29047223 */ /* 0x040fe20000000004 */
[C---:B------:R-:W-:Y:S01]  /*7be0*/  FFMA R5, R41.reuse, R46, R5 ;  /* 0x0000002e29057223 */ /* 0x040fe20000000005 */
[----:B------:R-:W-:Y:S01]  /*7bf0*/  FFMA R6, R41, R47, R6 ;  /* 0x0000002f29067223 */ /* 0x000fe20000000006 */
[----:B------:R-:W-:Y:S01]  /*7c00*/  FMUL R11, R38, R11 ;  /* 0x0000000b260b7220 */ /* 0x000fe20000400000 */
[----:B------:R-:W-:Y:S01]  /*7c10*/  F2FP.F16.E4M3.UNPACK_B R40, R79.H1 ;  /* 0x0000004fff28723e */ /* 0x000fe200030006ff */
[--C-:B------:R-:W-:Y:S01]  /*7c20*/  HADD2.F32 R51, -RZ, R52.reuse.H0_H0 ;  /* 0x20000034ff337230 */ /* 0x100fe20000004100 */
[----:B------:R-:W-:Y:S01]  /*7c30*/  F2FP.SATFINITE.E4M3.F32.PACK_AB_MERGE_C R103, R7, R3, RZ ;  /* 0x000000030767723e */ /* 0x000fe200048070ff */
[C---:B------:R-:W-:Y:S01]  /*7c40*/  FFMA R11, R41.reuse, R48, R11 ;  /* 0x00000030290b7223 */ /* 0x040fe2000000000b */
[C---:B------:R-:W-:Y:S01]  /*7c50*/  FFMA R8, R41.reuse, R49, R8 ;  /* 0x0000003129087223 */ /* 0x040fe20000000008 */
[----:B------:R-:W-:Y:S01]  /*7c60*/  FFMA R9, R41, R50, R9 ;  /* 0x0000003229097223 */ /* 0x000fe20000000009 */
[----:B-1----:R-:W-:Y:S01]  /*7c70*/  F2FP.SATFINITE.E4M3.F32.PACK_AB_MERGE_C R104, R2, R0, R103 ;  /* 0x000000000268723e */ /* 0x002fe20004807067 */
[----:B------:R-:W-:Y:S01]  /*7c80*/  HADD2.F32 R52, -RZ, R52.H1_H1 ;  /* 0x30000034ff347230 */ /* 0x000fe20000004100 */
[----:B------:R-:W-:Y:S01]  /*7c90*/  F2FP.SATFINITE.E4M3.F32.PACK_AB_MERGE_C R105, R11, R6, RZ ;  /* 0x000000060b69723e */ /* 0x000fe200048070ff */
[C---:B------:R-:W-:Y:S01]  /*7ca0*/  FMUL R10, R38.reuse, R14 ;  /* 0x0000000e260a7220 */ /* 0x040fe20000400000 */
[C---:B------:R-:W-:Y:S01]  /*7cb0*/  FMUL R15, R38.reuse, R15 ;  /* 0x0000000f260f7220 */ /* 0x040fe20000400000 */
[--C-:B------:R-:W-:Y:S01]  /*7cc0*/  HADD2.F32 R55, -RZ, R56.reuse.H0_H0 ;  /* 0x20000038ff377230 */ /* 0x100fe20000004100 */
[----:B------:R-:W-:Y:S01]  /*7cd0*/  F2FP.SATFINITE.E4M3.F32.PACK_AB_MERGE_C R105, R5, R4, R105 ;  /* 0x000000040569723e */ /* 0x000fe20004807069 */
[C---:B------:R-:W-:Y:S01]  /*7ce0*/  FFMA R10, R41.reuse, R51, R10 ;  /* 0x00000033290a7223 */ /* 0x040fe2000000000a */
[C---:B------:R-:W-:Y:S01]  /*7cf0*/  FFMA R15, R41.reuse, R52, R15 ;  /* 0x00000034290f7223 */ /* 0x040fe2000000000f */
[C---:B------:R-:W-:Y:S01]  /*7d00*/  FFMA R12, R41.reuse, R53, R12 ;  /* 0x00000035290c7223 */ /* 0x040fe2000000000c */
[C---:B------:R-:W-:Y:S01]  /*7d10*/  FFMA R13, R41.reuse, R54, R13 ;  /* 0x00000036290d7223 */ /* 0x040fe2000000000d */
[----:B------:R-:W-:Y:S02]  /*7d20*/  HADD2.F32 R56, -RZ, R56.H1_H1 ;  /* 0x30000038ff387230 */ /* 0x000fe40000004100 */
[C---:B------:R-:W-:Y:S01]  /*7d30*/  FMUL R14, R38.reuse, R18 ;  /* 0x00000012260e7220 */ /* 0x040fe20000400000 */
[C---:B------:R-:W-:Y:S01]  /*7d40*/  FMUL R19, R38.reuse, R19 ;  /* 0x0000001326137220 */ /* 0x040fe20000400000 */
[--C-:B------:R-:W-:Y:S02]  /*7d50*/  HADD2.F32 R59, -RZ, R60.reuse.H0_H0 ;  /* 0x2000003cff3b7230 */ /* 0x100fe40000004100 */
[C---:B------:R-:W-:Y:S01]  /*7d60*/  FMUL R18, R38.reuse, R22 ;  /* 0x0000001626127220 */ /* 0x040fe20000400000 */
[C---:B------:R-:W-:Y:S01]  /*7d70*/  FFMA R14, R41.reuse, R55, R14 ;  /* 0x00000037290e7223 */ /* 0x040fe2000000000e */
[----:B------:R-:W-:Y:S02]  /*7d80*/  HADD2.F32 R60, -RZ, R60.H1_H1 ;  /* 0x3000003cff3c7230 */ /* 0x000fe40000004100 */
        /* <DEDUP_REMOVED lines=27> */
[----:B------:R-:W-:Y:S01]  /*7f40*/  FFMA R28, R41, R69, R28 ;  /* 0x00000045291c7223 */ /* 0x000fe2000000001c */
[----:B------:R-:W-:Y:S01]  /*7f50*/  F2FP.SATFINITE.E4M3.F32.PACK_AB_MERGE_C R107, R19, R14, RZ ;  /* 0x0000000e136b723e */ /* 0x000fe200048070ff */
        /* <DEDUP_REMOVED lines=25> */
[----:B------:R-:W-:Y:S02]  /*80f0*/  UIADD3 UR4, UP0, UPT, UR62, 0x680, URZ ;  /* 0x000006803e047890 */ /* 0x000fe4000ff1e0ff */
[----:B------:R-:W-:Y:S02]  /*8100*/  UIADD3 UR13, UPT, UPT, UR49, 0x20, URZ ;  /* 0x00000020310d7890 */ /* 0x000fe4000fffe0ff */
[----:B------:R-:W-:Y:S02]  /*8110*/  UIADD3 UR12, UPT, UPT, UR43, 0x5200, URZ ;  /* 0x000052002b0c7890 */ /* 0x000fe4000fffe0ff */
[----:B------:R-:W-:Y:S01]  /*8120*/  UIADD3.X UR5, UPT, UPT, URZ, UR63, URZ, UP0, !UPT ;  /* 0x0000003fff057290 */ /* 0x000fe200087fe4ff */
[----:B------:R-:W-:Y:S01]  /*8130*/  UMOV UR14, UR50 ;  /* 0x00000032000e7c82 */ /* 0x000fe20008000000 */
[----:B------:R-:W-:Y:S01]  /*8140*/  UMOV UR15, UR36 ;  /* 0x00000024000f7c82 */ /* 0x000fe20008000000 */
[----:B------:R-:W-:Y:S02]  /*8150*/  UIADD3 UR9, UPT, UPT, UR49, 0xa0, URZ ;  /* 0x000000a031097890 */ /* 0x000fe4000fffe0ff */
[----:B------:R-:W-:Y:S01]  /*8160*/  UIADD3 UR8, UPT, UPT, UR43, 0x5a00, URZ ;  /* 0x00005a002b087890 */ /* 0x000fe2000fffe0ff */
[----:B------:R-:W-:Y:S03]  /*8170*/  UMOV UR10, UR50 ;  /* 0x00000032000a7c82 */ /* 0x000fe60008000000 */
[----:B------:R2:W-:Y:S01]  /*8180*/  UTMASTG.3D [UR12], [UR4] ;  /* 0x0000000c040073b5 */ /* 0x0005e20008010000 */
[----:B------:R-:W-:Y:S04]  /*8190*/  UMOV UR11, UR36 ;  /* 0x00000024000b7c82 */ /* 0x000fe80008000000 */
[----:B------:R2:W-:Y:S01]  /*81a0*/  UTMASTG.3D [UR8], [UR4] ;  /* 0x00000008040073b5 */ /* 0x0005e20008010000 */
[----:B------:R0:W-:Y:S01]  /*81b0*/  UTMACMDFLUSH ;  /* 0x00000000000079b7 */ /* 0x0001e20000000000 */
[----:B--2---:R-:W-:Y:S04]  /*81c0*/  DEPBAR.LE SB0, 0x1 ;  /* 0x000080400000791a */ /* 0x004fe80000000000 */
.L_x_126:
[----:B------:R-:W-:Y:S05]  /*81d0*/  BSYNC.RECONVERGENT B0 ;  /* 0x0000000000007941 */ /* 0x000fea0003800200 */
.L_x_125:
        /* <DEDUP_REMOVED lines=16> */
.L_x_130:
[----:B------:R-:W-:Y:S05]  /*82e0*/  BSYNC B0 ;  /* 0x0000000000007941 */ /* 0x000fea0003800000 */
.L_x_129:
        /* <DEDUP_REMOVED lines=17> */
.L_x_128:
[----:B------:R-:W-:Y:S05]  /*8400*/  BSYNC B1 ;  /* 0x0000000000017941 */ /* 0x000fea0003800000 */
.L_x_127:
        /* <DEDUP_REMOVED lines=21> */
.L_x_132:
        /* <DEDUP_REMOVED lines=17> */
[----:B------:R-:W-:Y:S01]  /*8670*/  ISETP.NE.AND P6, PT, R102, RZ, PT ;  /* 0x000000ff6600720c */ /* 0x000fe20003fc5270 */
[--C-:B------:R-:W-:Y:S01]  /*8680*/  HADD2.F32 R49, -RZ, R50.reuse.H0_H0 ;  /* 0x20000032ff317230 */ /* 0x100fe20000004100 */
[----:B----4-:R-:W-:Y:S01]  /*8690*/  F2FP.F16.E4M3.UNPACK_B R58, R76 ;  /* 0x0000004cff3a723e */ /* 0x010fe200020006ff */
[----:B------:R-:W-:Y:S01]  /*86a0*/  HADD2.F32 R50, -RZ, R50.H1_H1 ;  /* 0x30000032ff327230 */ /* 0x000fe20000004100 */
[----:B------:R-:W-:Y:S01]  /*86b0*/  F2FP.F16.E4M3.UNPACK_B R62, R77 ;  /* 0x0000004dff3e723e */ /* 0x000fe200020006ff */
[--C-:B------:R-:W-:Y:S01]  /*86c0*/  HADD2.F32 R53, -RZ, R54.reuse.H0_H0 ;  /* 0x20000036ff357230 */ /* 0x100fe20000004100 */
[----:B------:R-:W-:Y:S01]  /*86d0*/  F2FP.F16.E4M3.UNPACK_B R66, R78 ;  /* 0x0000004eff42723e */ /* 0x000fe200020006ff */
[----:B------:R-:W-:Y:S01]  /*86e0*/  HADD2.F32 R54, -RZ, R54.H1_H1 ;  /* 0x30000036ff367230 */ /* 0x000fe20000004100 */
[----:B------:R-:W-:Y:S01]  /*86f0*/  F2FP.F16.E4M3.UNPACK_B R70, R79 ;  /* 0x0000004fff46723e */ /* 0x000fe200020006ff */
[--C-:B------:R-:W-:Y:S01]  /*8700*/  HADD2.F32 R57, -RZ, R58.reuse.H0_H0 ;  /* 0x2000003aff397230 */ /* 0x100fe20000004100 */
[----:B------:R-:W-:Y:S01]  /*8710*/  F2FP.F16.E4M3.UNPACK_B R56, R75.H1 ;  /* 0x0000004bff38723e */ /* 0x000fe200030006ff */
[----:B------:R-:W-:Y:S01]  /*8720*/  HADD2.F32 R58, -RZ, R58.H1_H1 ;  /* 0x3000003aff3a7230 */ /* 0x000fe20000004100 */
[----:B------:R-:W-:Y:S01]  /*8730*/  F2FP.F16.E4M3.UNPACK_B R60, R76.H1 ;  /* 0x0000004cff3c723e */ /* 0x000fe200030006ff */
[--C-:B------:R-:W-:Y:S01]  /*8740*/  HADD2.F32 R61, -RZ, R62.reuse.H0_H0 ;  /* 0x2000003eff3d7230 */ /* 0x100fe20000004100 */
[----:B------:R-:W-:Y:S01]  /*8750*/  F2FP.F16.E4M3.UNPACK_B R64, R77.H1 ;  /* 0x0000004dff40723e */ /* 0x000fe200030006ff */
[----:B------:R-:W-:Y:S01]  /*8760*/  HADD2.F32 R62, -RZ, R62.H1_H1 ;  /* 0x3000003eff3e7230 */ /* 0x000fe20000004100 */
[----:B------:R-:W-:Y:S01]  /*8770*/  F2FP.F16.E4M3.UNPACK_B R68, R78.H1 ;  /* 0x0000004eff44723e */ /* 0x000fe200030006ff */
        /* <DEDUP_REMOVED lines=112> */
[----:B------:R-:W-:Y:S02]  /*8e80*/  UIADD3 UR4, UPT, UPT, UR43, 0x4200, URZ ;  /* 0x000042002b047890 */ /* 0x000fe4000fffe0ff */
[----:B------:R-:W-:Y:S01]  /*8e90*/  UIADD3 UR9, UPT, UPT, UR49, 0x40, URZ ;  /* 0x0000004031097890 */ /* 0x000fe2000fffe0ff */
[----:B------:R-:W-:Y:S01]  /*8ea0*/  UMOV UR10, UR50 ;  /* 0x00000032000a7c82 */ /* 0x000fe20008000000 */
[----:B------:R-:W-:Y:S02]  /*8eb0*/  UMOV UR11, UR36 ;  /* 0x00000024000b7c82 */ /* 0x000fe40008000000 */
[----:B------:R-:W-:Y:S01]  /*8ec0*/  MOV R96, UR4 ;  /* 0x0000000400607c02 */ /* 0x000fe20008000f00 */
[----:B------:R-:W-:Y:S02]  /*8ed0*/  UIADD3 UR4, UP0, UPT, UR62, 0x680, URZ ;  /* 0x000006803e047890 */ /* 0x000fe4000ff1e0ff */
[----:B------:R-:W-:Y:S01]  /*8ee0*/  UIADD3 UR13, UPT, UPT, UR49, 0xc0, URZ ;  /* 0x000000c0310d7890 */ /* 0x000fe2000fffe0ff */
[----:B------:R-:W-:Y:S01]  /*8ef0*/  R2UR UR8, R96 ;  /* 0x00000000600872ca */ /* 0x000fe200000e0000 */
[----:B------:R-:W-:Y:S02]  /*8f00*/  UIADD3.X UR5, UPT, UPT, URZ, UR63, URZ, UP0, !UPT ;  /* 0x0000003fff057290 */ /* 0x000fe400087fe4ff */
[----:B------:R-:W-:Y:S01]  /*8f10*/  UIADD3 UR12, UPT, UPT, UR43, 0x4a00, URZ ;  /* 0x00004a002b0c7890 */ /* 0x000fe2000fffe0ff */
[----:B------:R-:W-:Y:S01]  /*8f20*/  UMOV UR14, UR50 ;  /* 0x00000032000e7c82 */ /* 0x000fe20008000000 */
[----:B------:R-:W-:Y:S08]  /*8f30*/  UMOV UR15, UR36 ;  /* 0x00000024000f7c82 */ /* 0x000ff00008000000 */
[----:B------:R2:W-:Y:S01]  /*8f40*/  UTMASTG.3D [UR8], [UR4] ;  /* 0x00000008040073b5 */ /* 0x0005e20008010000 */
[----:B------:R2:W-:Y:S01]  /*8f50*/  UTMASTG.3D [UR12], [UR4] ;  /* 0x0000000c040073b5 */ /* 0x0005e20008010000 */
[----:B------:R0:W-:Y:S01]  /*8f60*/  UTMACMDFLUSH ;  /* 0x00000000000079b7 */ /* 0x0001e20000000000 */
[----:B--2---:R-:W-:Y:S04]  /*8f70*/  DEPBAR.LE SB0, 0x1 ;  /* 0x000080400000791a */ /* 0x004fe80000000000 */
.L_x_134:
[----:B------:R-:W-:Y:S05]  /*8f80*/  BSYNC.RECONVERGENT B0 ;  /* 0x0000000000007941 */ /* 0x000fea0003800200 */
.L_x_133:
        /* <DEDUP_REMOVED lines=16> */
.L_x_138:
[----:B------:R-:W-:Y:S05]  /*9090*/  BSYNC B0 ;  /* 0x0000000000007941 */ /* 0x000fea0003800000 */
.L_x_137:
        /* <DEDUP_REMOVED lines=17> */
.L_x_136:
[----:B------:R-:W-:Y:S05]  /*91b0*/  BSYNC B1 ;  /* 0x0000000000017941 */ /* 0x000fea0003800000 */
.L_x_135:
        /* <DEDUP_REMOVED lines=21> */
.L_x_140:
[----:B------:R-:W-:Y:S01]  /*9310*/  ISETP.NE.AND P0, PT, R97, RZ, PT ;  /* 0x000000ff6100720c */ /* 0x000fe20003f05270 */
[----:B------:R-:W-:Y:S05]  /*9320*/  WARPSYNC.ALL ;  /* 0x0000000000007948 */ /* 0x000fea0003800000 */
[----:B------:R-:W-:Y:S01]  /*9330*/  R2UR UR4, R39 ;  /* 0x00000000270472ca */ /* 0x000fe200000e0000 */
[----:B------:R-:W-:Y:S01]  /*9340*/  BSSY.RECONVERGENT B0, `(.L_x_141) ;  /* 0x000009f000007945 */ /* 0x000fe20003800200 */
[-C--:B---3--:R-:W-:Y:S02]  /*9350*/  F2FP.F16.E4M3.UNPACK_B R42, R72.reuse ;  /* 0x00000048ff2a723e */ /* 0x088fe400020006ff */
[----:B------:R-:W-:Y:S02]  /*9360*/  F2FP.F16.E4M3.UNPACK_B R72, R72.H1 ;  /* 0x00000048ff48723e */ /* 0x000fe400030006ff */
[-C--:B------:R-:W-:Y:S01]  /*9370*/  F2FP.F16.E4M3.UNPACK_B R46, R73.reuse ;  /* 0x00000049ff2e723e */ /* 0x080fe200020006ff */
[--C-:B------:R-:W-:Y:S01]  /*9380*/  HADD2.F32 R40, -RZ, R42.reuse.H0_H0 ;  /* 0x2000002aff287230 */ /* 0x100fe20000004100 */
[----:B------:R-:W-:Y:S01]  /*9390*/  F2FP.F16.E4M3.UNPACK_B R73, R73.H1 ;  /* 0x00000049ff49723e */ /* 0x000fe200030006ff */
[----:B------:R-:W-:Y:S01]  /*93a0*/  HADD2.F32 R42, -RZ, R42.H1_H1 ;  /* 0x3000002aff2a7230 */ /* 0x000fe20000004100 */
[-C--:B------:R-:W-:Y:S01]  /*93b0*/  F2FP.F16.E4M3.UNPACK_B R50, R74.reuse ;  /* 0x0000004aff32723e */ /* 0x080fe200020006ff */
[----:B------:R-:W-:Y:S01]  /*93c0*/  HADD2.F32 R43, -RZ, R72.H0_H0 ;  /* 0x20000048ff2b7230 */ /* 0x000fe20000004100 */
[----:B------:R-:W-:Y:S01]  /*93d0*/  F2FP.F16.E4M3.UNPACK_B R74, R74.H1 ;  /* 0x0000004aff4a723e */ /* 0x000fe200030006ff */
[----:B------:R-:W2:Y:S01]  /*93e0*/  LDTM.x32 R4, tmem[UR4+0x60] ;  /* 0x00006004000479ee */ /* 0x000ea200082c0000 */
[----:B------:R-:W-:Y:S01]  /*93f0*/  NOP ;  /* 0x0000000000007918 */ /* 0x000fe20000000000 */
[----:B------:R-:W-:Y:S01]  /*9400*/  IADD3 R90, PT, PT, R90, 0xe0, RZ ;  /* 0x000000e05a5a7810 */ /* 0x000fe20007ffe0ff */
[--C-:B------:R-:W-:Y:S01]  /*9410*/  HADD2.F32 R45, -RZ, R46.reuse.H0_H0 ;  /* 0x2000002eff2d7230 */ /* 0x100fe20000004100 */
[----:B------:R-:W-:Y:S01]  /*9420*/  F2FP.F16.E4M3.UNPACK_B R54, R75 ;  /* 0x0000004bff36723e */ /* 0x000fe200020006ff */
[----:B------:R-:W-:Y:S01]  /*9430*/  HADD2.F32 R46, -RZ, R46.H1_H1 ;  /* 0x3000002eff2e7230 */ /* 0x000fe20000004100 */
[----:B------:R-:W-:Y:S01]  /*9440*/  LOP3.LUT R90, R90, 0xfefffff8, RZ, 0xc0, !PT ;  /* 0xfefffff85a5a7812 */ /* 0x000fe200078ec0ff */
[--C-:B------:R-:W-:Y:S01]  /*9450*/  HADD2.F32 R49, -RZ, R50.reuse.H0_H0 ;  /* 0x20000032ff317230 */ /* 0x100fe20000004100 */
[----:B----4-:R-:W-:Y:S01]  /*9460*/  F2FP.F16.E4M3.UNPACK_B R58, R76 ;  /* 0x0000004cff3a723e */ /* 0x010fe200020006ff */
[----:B------:R-:W-:Y:S01]  /*9470*/  HADD2.F32 R50, -RZ, R50.H1_H1 ;  /* 0x30000032ff327230 */ /* 0x000fe20000004100 */
[----:B--2---:R2:W-:Y:S01]  /*9480*/  SYNCS.ARRIVE.TRANS64.RED.A1T0 RZ, [R90+URZ], RZ ;  /* 0x000000ff5aff79a7 */ /* 0x0045e200081004ff */
[--C-:B------:R-:W-:Y:S01]  /*9490*/  HADD2.F32 R53, -RZ, R54.reuse.H0_H0 ;  /* 0x20000036ff357230 */ /* 0x100fe20000004100 */
[-C--:B------:R-:W-:Y:S01]  /*94a0*/  F2FP.F16.E4M3.UNPACK_B R62, R77.reuse ;  /* 0x0000004dff3e723e */ /* 0x080fe200020006ff */
[----:B------:R-:W-:Y:S01]  /*94b0*/  HADD2.F32 R54, -RZ, R54.H1_H1 ;  /* 0x30000036ff367230 */ /* 0x000fe20000004100 */
[----:B------:R-:W-:Y:S01]  /*94c0*/  F2FP.F16.E4M3.UNPACK_B R77, R77.H1 ;  /* 0x0000004dff4d723e */ /* 0x000fe200030006ff */
        /* <DEDUP_REMOVED lines=8> */
[----:B------:R-:W-:Y:S02]  /*9550*/  HADD2.F32 R64, -RZ, R77.H1_H1 ;  /* 0x3000004dff407230 */ /* 0x000fe40000004100 */
[C---:B------:R-:W-:Y:S01]  /*9560*/  FMUL R4, R38.reuse, R4 ;  /* 0x0000000426047220 */ /* 0x040fe20000400000 */
        /* <DEDUP_REMOVED lines=13> */
[--C-:B------:R-:W-:Y:S02]  /*9640*/  HADD2.F32 R65, -RZ, R66.reuse.H0_H0 ;  /* 0x20000042ff417230 */ /* 0x100fe40000004100 */
[C---:B------:R-:W-:Y:S01]  /*9650*/  FMUL R24, R38.reuse, R28 ;  /* 0x0000001c26187220 */ /* 0x040fe20000400000 */
[----:B------:R-:W-:Y:S02]  /*9660*/  HADD2.F32 R66, -RZ, R66.H1_H1 ;  /* 0x30000042ff427230 */ /* 0x000fe40000004100 */
[C---:B------:R-:W-:Y:S01]  /*9670*/  FMUL R25, R38.reuse, R29 ;  /* 0x0000001d26197220 */ /* 0x040fe20000400000 */
[--C-:B------:R-:W-:Y:S02]  /*9680*/  HADD2.F32 R69, -RZ, R70.reuse.H0_H0 ;  /* 0x20000046ff457230 */ /* 0x100fe40000004100 */
[C---:B------:R-:W-:Y:S01]  /*9690*/  FMUL R28, R38.reuse, R32 ;  /* 0x00000020261c7220 */ /* 0x040fe20000400000 */
[----:B------:R-:W-:Y:S02]  /*96a0*/  HADD2.F32 R70, -RZ, R70.H1_H1 ;  /* 0x30000046ff467230 */ /* 0x000fe40000004100 */
[C---:B------:R-:W-:Y:S01]  /*96b0*/  FMUL R29, R38.reuse, R33 ;  /* 0x00000021261d7220 */ /* 0x040fe20000400000 */
        /* <DEDUP_REMOVED lines=11> */
[C---:B------:R-:W-:Y:S01]  /*9770*/  FMUL R11, R38.reuse, R11 ;  /* 0x0000000b260b7220 */ /* 0x040fe20000400000 */
[----:B------:R-:W-:Y:S01]  /*9780*/  F2FP.F16.E4M3.UNPACK_B R78, R78.H1 ;  /* 0x0000004eff4e723e */ /* 0x000fe200030006ff */
[--C-:B------:R-:W-:Y:S01]  /*9790*/  HADD2.F32 R51, -RZ, R74.reuse.H0_H0 ;  /* 0x2000004aff337230 */ /* 0x100fe20000004100 */
[----:B------:R-:W-:Y:S01]  /*97a0*/  F2FP.SATFINITE.E4M3.F32.PACK_AB_MERGE_C R100, R7, R6, RZ ;  /* 0x000000060764723e */ /* 0x000fe200048070ff */
[C---:B------:R-:W-:Y:S01]  /*97b0*/  FFMA R11, R41.reuse, R48, R11 ;  /* 0x00000030290b7223 */ /* 0x040fe2000000000b */
[C---:B------:R-:W-:Y:S01]  /*97c0*/  FFMA R12, R41.reuse, R49, R12 ;  /* 0x00000031290c7223 */ /* 0x040fe2000000000c */
[----:B------:R-:W-:Y:S01]  /*97d0*/  FFMA R13, R41, R50, R13 ;  /* 0x00000032290d7223 */ /* 0x000fe2000000000d */
[----:B------:R-:W-:Y:S01]  /*97e0*/  F2FP.SATFINITE.E4M3.F32.PACK_AB_MERGE_C R100, R5, R4, R100 ;  /* 0x000000040564723e */ /* 0x000fe20004807064 */
        /* <DEDUP_REMOVED lines=21> */
[----:B------:R-:W-:Y:S02]  /*9940*/  HADD2.F32 R62, -RZ, R77.H0_H0 ;  /* 0x2000004dff3e7230 */ /* 0x000fe40000004100 */
[C---:B------:R-:W-:Y:S01]  /*9950*/  FFMA R22, R41.reuse, R59, R22 ;  /* 0x0000003b29167223 */ /* 0x040fe20000000016 */
[C---:B------:R-:W-:Y:S01]  /*9960*/  FMUL R3, R38.reuse, R26 ;  /* 0x0000001a26037220 */ /* 0x040fe20000400000 */
[C---:B------:R-:W-:Y:S01]  /*9970*/  FFMA R23, R41.reuse, R60, R23 ;  /* 0x0000003c29177223 */ /* 0x040fe20000000017 */
[C---:B------:R-:W-:Y:S01]  /*9980*/  FMUL R27, R38.reuse, R27 ;  /* 0x0000001b261b7220 */ /* 0x040fe20000400000 */
[C---:B------:R-:W-:Y:S01]  /*9990*/  FFMA R0, R41.reuse, R61, R0 ;  /* 0x0000003d29007223 */ /* 0x040fe20000000000 */
[----:B------:R-:W-:Y:S01]  /*99a0*/  F2FP.F16.E4M3.UNPACK_B R79, R79.H1 ;  /* 0x0000004fff4f723e */ /* 0x000fe200030006ff */
        /* <DEDUP_REMOVED lines=23> */
[----:B-1----:R-:W-:Y:S02]  /*9b20*/  F2FP.SATFINITE.E4M3.F32.PACK_AB_MERGE_C R104, R23, R22, RZ ;  /* 0x000000161768723e */ /* 0x002fe400048070ff */
        /* <DEDUP_REMOVED lines=8> */
[----:B------:R-:W-:Y:S03]  /*9bb0*/  IADD3 R36, PT, PT, R36, 0x1, RZ ;  /* 0x0000000124247810 */ /* 0x000fe60007ffe0ff */
[----:B------:R2:W-:Y:S01]  /*9bc0*/  STS.128 [R99+0x5200], R104 ;  /* 0x0052006863007388 */ /* 0x0005e20000000c00 */
[----:B------:R-:W-:Y:S01]  /*9bd0*/  @!PT LDS RZ, [RZ] ;  /* 0x00000000fffff984 */ /* 0x000fe20000000800 */
[----:B------:R-:W-:Y:S01]  /*9be0*/  @!PT LDS RZ, [RZ] ;  /* 0x00000000fffff984 */ /* 0x000fe20000000800 */
[----:B------:R-:W-:Y:S01]  /*9bf0*/  @!PT LDS RZ, [RZ] ;  /* 0x00000000fffff984 */ /* 0x000fe20000000800 */
[----:B------:R-:W-:Y:S01]  /*9c00*/  @!PT LDS RZ, [RZ] ;  /* 0x00000000fffff984 */ /* 0x000fe20000000800 */
[----:B------:R1:W-:Y:S07]  /*9c10*/  MEMBAR.ALL.CTA ;  /* 0x0000000000007992 */ /* 0x0003ee0000008000 */
[----:B-1----:R-:W1:Y:S02]  /*9c20*/  FENCE.VIEW.ASYNC.S ;  /* 0x00000000000073c6 */ /* 0x002e640000000000 */
[----:B-1----:R-:W-:Y:S06]  /*9c30*/  BAR.SYNC.DEFER_BLOCKING 0x1, 0x80 ;  /* 0x0042000000007b1d */ /* 0x002fec0000010000 */
        /* <DEDUP_REMOVED lines=14> */
[----:B-1----:R-:W-:Y:S04]  /*9d20*/  DEPBAR.LE SB0, 0x1 ;  /* 0x000080400000791a */ /* 0x002fe80000000000 */
.L_x_142:
[----:B------:R-:W-:Y:S05]  /*9d30*/  BSYNC.RECONVERGENT B0 ;  /* 0x0000000000007941 */ /* 0x000fea0003800200 */
.L_x_141:
[----:B------:R-:W-:Y:S01]  /*9d40*/  R2UR UR4, R88 ;  /* 0x00000000580472ca */ /* 0x000fe200000e0000 */
[----:B------:R-:W-:Y:S01]  /*9d50*/  BAR.SYNC.DEFER_BLOCKING 0x1, 0x80 ;  /* 0x0042000000007b1d */ /* 0x000fe20000010000 */
[----:B------:R-:W-:Y:S01]  /*9d60*/  ISETP.NE.AND P0, PT, R91, 0x2, PT ;  /* 0x000000025b00780c */ /* 0x000fe20003f05270 */
[----:B------:R-:W-:Y:S01]  /*9d70*/  UISETP.NE.AND UP0, UPT, UR44, URZ, UPT ;  /* 0x000000ff2c00728c */ /* 0x000fe2000bf05270 */
[----:B------:R-:W-:Y:S01]  /*9d80*/  ISETP.NE.AND P1, PT, R36, 0x4, PT ;  /* 0x000000042400780c */ /* 0x000fe20003f25270 */
[----:B------:R-:W-:Y:S01]  /*9d90*/  UIADD3 UR32, UPT, UPT, UR37, UR59, URZ ;  /* 0x0000003b25207290 */ /* 0x000fe2000fffe0ff */
[----:B------:R-:W-:Y:S02]  /*9da0*/  SEL R3, RZ, 0x1, P0 ;  /* 0x00000001ff037807 */ /* 0x000fe40000000000 */
[----:B------:R-:W-:Y:S02]  /*9db0*/  SEL R0, RZ, 0x1, P1 ;  /* 0x00000001ff007807 */ /* 0x000fe40000800000 */
[----:B------:R-:W-:Y:S02]  /*9dc0*/  LOP3.LUT R94, R94, R3, RZ, 0x3c, !PT ;  /* 0x000000035e5e7212 */ /* 0x000fe400078e3cff */
[----:B------:R-:W-:Y:S01]  /*9dd0*/  LOP3.LUT R95, R95, R0, RZ, 0x3c, !PT ;  /* 0x000000005f5f7212 */ /* 0x000fe200078e3cff */
[----:B------:R-:W-:Y:S01]  /*9de0*/  UIADD3 UR20, UPT, UPT, UR38, UR4, URZ ;  /* 0x0000000426147290 */ /* 0x000fe2000fffe0ff */
[----:B------:R-:W-:Y:S02]  /*9df0*/  SEL R91, R91, RZ, P0 ;  /* 0x000000ff5b5b7207 */ /* 0x000fe40000000000 */
[----:B------:R-:W-:Y:S01]  /*9e00*/  SEL R36, R36, RZ, P1 ;  /* 0x000000ff24247207 */ /* 0x000fe20000800000 */
[----:B------:R-:W-:Y:S01]  /*9e10*/  UMOV UR36, UR58 ;  /* 0x0000003a00247c82 */ /* 0x000fe20008000000 */
[----:B------:R-:W-:Y:S07]  /*9e20*/  BRA.U UP0, `(.L_x_143) ;  /* 0xffffffb900ac7547 */ /* 0x000fee000b83ffff */
[----:B------:R-:W-:Y:S05]  /*9e30*/  EXIT ;  /* 0x000000000000794d */ /* 0x000fea0003800000 */
.L_x_24:
[----:B-1----:R1:W2:Y:S02]  /*9e40*/  SYNCS.PHASECHK.TRANS64.TRYWAIT P0, [R0+URZ+0x110], R3 ;  /* 0x00011003000075a7 */ /* 0x0022a400080011ff */
[----:B--2---:R-:W-:Y:S05]  /*9e50*/  @!P0 NANOSLEEP.SYNCS 0x989680 ;  /* 0x009896800000895d */ /* 0x004fea0003900000 */
[----:B------:R-:W2:Y:S02]  /*9e60*/  @!P0 SYNCS.PHASECHK.TRANS64 P0, [R0+URZ+0x110], R3 ;  /* 0x00011003000085a7 */ /* 0x000ea400080010ff */
[----:B--2---:R-:W-:Y:S05]  /*9e70*/  @!P0 BRA `(.L_x_24) ;  /* 0xfffffffc00f08947 */ /* 0x004fea000383ffff */
[----:B------:R-:W-:Y:S05]  /*9e80*/  BRA `(.L_x_144) ;  /* 0xffffff7800f07947 */ /* 0x000fea000383ffff */
.L_x_27:
[----:B-1----:R-:W-:-:S07]  /*9e90*/  MOV R0, UR33 ;  /* 0x0000002100007c02 */ /* 0x002fce0008000f00 */
.L_x_145:
[----:B-1----:R1:W2:Y:S02]  /*9ea0*/  SYNCS.PHASECHK.TRANS64.TRYWAIT P0, [R0+URZ+0x28], R3 ;  /* 0x00002803000075a7 */ /* 0x0022a400080011ff */
[----:B--2---:R-:W-:Y:S05]  /*9eb0*/  @!P0 NANOSLEEP.SYNCS 0x989680 ;  /* 0x009896800000895d */ /* 0x004fea0003900000 */
[----:B------:R-:W2:Y:S02]  /*9ec0*/  @!P0 SYNCS.PHASECHK.TRANS64 P0, [R0+URZ+0x28], R3 ;  /* 0x00002803000085a7 */ /* 0x000ea400080010ff */
[----:B--2---:R-:W-:Y:S05]  /*9ed0*/  @!P0 BRA `(.L_x_145) ;  /* 0xfffffffc00f08947 */ /* 0x004fea000383ffff */
[----:B------:R-:W-:Y:S05]  /*9ee0*/  BRA `(.L_x_26) ;  /* 0xffffff7c00407947 */ /* 0x000fea000383ffff */
.L_x_34:
[----:B-1----:R-:W-:-:S07]  /*9ef0*/  MOV R0, UR17 ;  /* 0x0000001100007c02 */ /* 0x002fce0008000f00 */
.L_x_146:
[----:B-1----:R1:W2:Y:S02]  /*9f00*/  SYNCS.PHASECHK.TRANS64.TRYWAIT P0, [R0+URZ+0x28], R3 ;  /* 0x00002803000075a7 */ /* 0x0022a400080011ff */
[----:B--2---:R-:W-:Y:S05]  /*9f10*/  @!P0 NANOSLEEP.SYNCS 0x989680 ;  /* 0x009896800000895d */ /* 0x004fea0003900000 */
[----:B------:R-:W2:Y:S02]  /*9f20*/  @!P0 SYNCS.PHASECHK.TRANS64 P0, [R0+URZ+0x28], R3 ;  /* 0x00002803000085a7 */ /* 0x000ea400080010ff */
[----:B--2---:R-:W-:Y:S05]  /*9f30*/  @!P0 BRA `(.L_x_146) ;  /* 0xfffffffc00f08947 */ /* 0x004fea000383ffff */
[----:B------:R-:W-:Y:S05]  /*9f40*/  BRA `(.L_x_33) ;  /* 0xffffff8000007947 */ /* 0x000fea000383ffff */
.L_x_39:
[----:B-1----:R1:W2:Y:S02]  /*9f50*/  SYNCS.PHASECHK.TRANS64.TRYWAIT P0, [R3+URZ+0xa0], R0 ;  /* 0x0000a000030075a7 */ /* 0x0022a400080011ff */
[----:B--2---:R-:W-:Y:S05]  /*9f60*/  @!P0 NANOSLEEP.SYNCS 0x989680 ;  /* 0x009896800000895d */ /* 0x004fea0003900000 */
[----:B------:R-:W2:Y:S02]  /*9f70*/  @!P0 SYNCS.PHASECHK.TRANS64 P0, [R3+URZ+0xa0], R0 ;  /* 0x0000a000030085a7 */ /* 0x000ea400080010ff */
[----:B--2---:R-:W-:Y:S05]  /*9f80*/  @!P0 BRA `(.L_x_39) ;  /* 0xfffffffc00f08947 */ /* 0x004fea000383ffff */
[----:B------:R-:W-:Y:S05]  /*9f90*/  BRA `(.L_x_147) ;  /* 0xffffff8000a47947 */ /* 0x000fea000383ffff */
.L_x_43:
[----:B-1----:R-:W-:-:S07]  /*9fa0*/  MOV R0, UR4 ;  /* 0x0000000400007c02 */ /* 0x002fce0008000f00 */
.L_x_148:
[----:B-1----:R1:W2:Y:S02]  /*9fb0*/  SYNCS.PHASECHK.TRANS64.TRYWAIT P0, [R0+URZ], R3 ;  /* 0x00000003000075a7 */ /* 0x0022a400080011ff */
[----:B--2---:R-:W-:Y:S05]  /*9fc0*/  @!P0 NANOSLEEP.SYNCS 0x989680 ;  /* 0x009896800000895d */ /* 0x004fea0003900000 */
[----:B------:R-:W2:Y:S02]  /*9fd0*/  @!P0 SYNCS.PHASECHK.TRANS64 P0, [R0+URZ], R3 ;  /* 0x00000003000085a7 */ /* 0x000ea400080010ff */
[----:B--2---:R-:W-:Y:S05]  /*9fe0*/  @!P0 BRA `(.L_x_148) ;  /* 0xfffffffc00f08947 */ /* 0x004fea000383ffff */
[----:B------:R-:W-:Y:S05]  /*9ff0*/  BRA `(.L_x_149) ;  /* 0xffffff88004c7947 */ /* 0x000fea000383ffff */
.L_x_44:
[----:B------:R-:W-:-:S07]  /*a000*/  MOV R0, UR5 ;  /* 0x0000000500007c02 */ /* 0x000fce0008000f00 */
.L_x_150:
[----:B-1----:R1:W2:Y:S02]  /*a010*/  SYNCS.PHASECHK.TRANS64.TRYWAIT P0, [R0+URZ], R3 ;  /* 0x00000003000075a7 */ /* 0x0022a400080011ff */
[----:B--2---:R-:W-:Y:S05]  /*a020*/  @!P0 NANOSLEEP.SYNCS 0x989680 ;  /* 0x009896800000895d */ /* 0x004fea0003900000 */
[----:B------:R-:W2:Y:S02]  /*a030*/  @!P0 SYNCS.PHASECHK.TRANS64 P0, [R0+URZ], R3 ;  /* 0x00000003000085a7 */ /* 0x000ea400080010ff */
[----:B--2---:R-:W-:Y:S05]  /*a040*/  @!P0 BRA `(.L_x_150) ;  /* 0xfffffffc00f08947 */ /* 0x004fea000383ffff */
[----:B------:R-:W-:Y:S05]  /*a050*/  BRA `(.L_x_151) ;  /* 0xffffff8800587947 */ /* 0x000fea000383ffff */
.L_x_45:
[----:B------:R-:W-:-:S07]  /*a060*/  MOV R0, UR5 ;  /* 0x0000000500007c02 */ /* 0x000fce0008000f00 */
.L_x_152:
[----:B-1----:R1:W2:Y:S02]  /*a070*/  SYNCS.PHASECHK.TRANS64.TRYWAIT P0, [R0+URZ], R3 ;  /* 0x00000003000075a7 */ /* 0x0022a400080011ff */
[----:B--2---:R-:W-:Y:S05]  /*a080*/  @!P0 NANOSLEEP.SYNCS 0x989680 ;  /* 0x009896800000895d */ /* 0x004fea0003900000 */
[----:B------:R-:W2:Y:S02]  /*a090*/  @!P0 SYNCS.PHASECHK.TRANS64 P0, [R0+URZ], R3 ;  /* 0x00000003000085a7 */ /* 0x000ea400080010ff */
[----:B--2---:R-:W-:Y:S05]  /*a0a0*/  @!P0 BRA `(.L_x_152) ;  /* 0xfffffffc00f08947 */ /* 0x004fea000383ffff */
[----:B------:R-:W-:Y:S05]  /*a0b0*/  BRA `(.L_x_153) ;  /* 0xffffff8800647947 */ /* 0x000fea000383ffff */
.L_x_46:
[----:B------:R-:W-:-:S07]  /*a0c0*/  MOV R0, UR5 ;  /* 0x0000000500007c02 */ /* 0x000fce0008000f00 */
.L_x_154:
[----:B-1----:R1:W2:Y:S02]  /*a0d0*/  SYNCS.PHASECHK.TRANS64.TRYWAIT P0, [R0+URZ], R3 ;  /* 0x00000003000075a7 */ /* 0x0022a400080011ff */
[----:B--2---:R-:W-:Y:S05]  /*a0e0*/  @!P0 NANOSLEEP.SYNCS 0x989680 ;  /* 0x009896800000895d */ /* 0x004fea0003900000 */
[----:B------:R-:W2:Y:S02]  /*a0f0*/  @!P0 SYNCS.PHASECHK.TRANS64 P0, [R0+URZ], R3 ;  /* 0x00000003000085a7 */ /* 0x000ea400080010ff */
[----:B--2---:R-:W-:Y:S05]  /*a100*/  @!P0 BRA `(.L_x_154) ;  /* 0xfffffffc00f08947 */ /* 0x004fea000383ffff */
[----:B------:R-:W-:Y:S05]  /*a110*/  BRA `(.L_x_155) ;  /* 0xffffff8800707947 */ /* 0x000fea000383ffff */
.L_x_49:
[----:B-1----:R1:W2:Y:S02]  /*a120*/  SYNCS.PHASECHK.TRANS64.TRYWAIT P0, [R2+URZ+0x100], R5 ;  /* 0x00010005020075a7 */ /* 0x0022a400080011ff */
[----:B--2---:R-:W-:Y:S05]  /*a130*/  @!P0 NANOSLEEP.SYNCS 0x989680 ;  /* 0x009896800000895d */ /* 0x004fea0003900000 */
[----:B------:R-:W2:Y:S02]  /*a140*/  @!P0 SYNCS.PHASECHK.TRANS64 P0, [R2+URZ+0x100], R5 ;  /* 0x00010005020085a7 */ /* 0x000ea400080010ff */
[----:B--2---:R-:W-:Y:S05]  /*a150*/  @!P0 BRA `(.L_x_49) ;  /* 0xfffffffc00f08947 */ /* 0x004fea000383ffff */
[----:B------:R-:W-:Y:S05]  /*a160*/  BRA `(.L_x_156) ;  /* 0xffffff8800cc7947 */ /* 0x000fea000383ffff */
.L_x_50:
[----:B------:R-:W-:-:S07]  /*a170*/  MOV R2, UR4 ;  /* 0x0000000400027c02 */ /* 0x000fce0008000f00 */
.L_x_157:
[----:B-1----:R1:W2:Y:S02]  /*a180*/  SYNCS.PHASECHK.TRANS64.TRYWAIT P0, [R2+URZ+0xb0], R5 ;  /* 0x0000b005020075a7 */ /* 0x0022a400080011ff */
[----:B--2---:R-:W-:Y:S05]  /*a190*/  @!P0 NANOSLEEP.SYNCS 0x989680 ;  /* 0x009896800000895d */ /* 0x004fea0003900000 */
[----:B------:R-:W2:Y:S02]  /*a1a0*/  @!P0 SYNCS.PHASECHK.TRANS64 P0, [R2+URZ+0xb0], R5 ;  /* 0x0000b005020085a7 */ /* 0x000ea400080010ff */
[----:B--2---:R-:W-:Y:S05]  /*a1b0*/  @!P0 BRA `(.L_x_157) ;  /* 0xfffffffc00f08947 */ /* 0x004fea000383ffff */
[----:B------:R-:W-:Y:S05]  /*a1c0*/  BRA `(.L_x_158) ;  /* 0xffffff8800dc7947 */ /* 0x000fea000383ffff */
.L_x_51:
[----:B-1----:R1:W2:Y:S02]  /*a1d0*/  SYNCS.PHASECHK.TRANS64.TRYWAIT P1, [R2+URZ+0xa0], R5 ;  /* 0x0000a005020075a7 */ /* 0x0022a400080211ff */
[----:B--2---:R-:W-:Y:S05]  /*a1e0*/  @!P1 NANOSLEEP.SYNCS 0x989680 ;  /* 0x009896800000995d */ /* 0x004fea0003900000 */
[----:B------:R-:W2:Y:S02]  /*a1f0*/  @!P1 SYNCS.PHASECHK.TRANS64 P1, [R2+URZ+0xa0], R5 ;  /* 0x0000a005020095a7 */ /* 0x000ea400080210ff */
[----:B--2---:R-:W-:Y:S05]  /*a200*/  @!P1 BRA `(.L_x_51) ;  /* 0xfffffffc00f09947 */ /* 0x004fea000383ffff */
[----:B------:R-:W-:Y:S05]  /*a210*/  BRA `(.L_x_159) ;  /* 0xffffff8c000c7947 */ /* 0x000fea000383ffff */
.L_x_54:
[----:B------:R-:W-:-:S07]  /*a220*/  MOV R0, UR4 ;  /* 0x0000000400007c02 */ /* 0x000fce0008000f00 */
.L_x_160:
[----:B-1----:R1:W2:Y:S02]  /*a230*/  SYNCS.PHASECHK.TRANS64.TRYWAIT P0, [R0+URZ+0xb0], R3 ;  /* 0x0000b003000075a7 */ /* 0x0022a400080011ff */
[----:B--2---:R-:W-:Y:S05]  /*a240*/  @!P0 NANOSLEEP.SYNCS 0x989680 ;  /* 0x009896800000895d */ /* 0x004fea0003900000 */
[----:B------:R-:W2:Y:S02]  /*a250*/  @!P0 SYNCS.PHASECHK.TRANS64 P0, [R0+URZ+0xb0], R3 ;  /* 0x0000b003000085a7 */ /* 0x000ea400080010ff */
[----:B--2---:R-:W-:Y:S05]  /*a260*/  @!P0 BRA `(.L_x_160) ;  /* 0xfffffffc00f08947 */ /* 0x004fea000383ffff */
[----:B------:R-:W-:Y:S05]  /*a270*/  BRA `(.L_x_53) ;  /* 0xffffff8c00607947 */ /* 0x000fea000383ffff */
.L_x_63:
[----:B-1----:R-:W-:-:S04]  /*a280*/  MOV R0, UR5 ;  /* 0x0000000500007c02 */ /* 0x002fc80008000f00 */
[----:B------:R1:W2:Y:S03]  /*a290*/  SYNCS.PHASECHK.TRANS64.TRYWAIT P0, [R0+URZ+0x8], R7 ;  /* 0x00000807000075a7 */ /* 0x0002a600080011ff */
[----:B--2---:R-:W-:Y:S05]  /*a2a0*/  @!P0 NANOSLEEP.SYNCS 0x989680 ;  /* 0x009896800000895d */ /* 0x004fea0003900000 */
[----:B------:R-:W2:Y:S02]  /*a2b0*/  @!P0 SYNCS.PHASECHK.TRANS64 P0, [R0+URZ+0x8], R7 ;  /* 0x00000807000085a7 */ /* 0x000ea400080010ff */
[----:B--2---:R-:W-:Y:S05]  /*a2c0*/  @!P0 BRA `(.L_x_63) ;  /* 0xfffffffc00ec8947 */ /* 0x004fea000383ffff */
[----:B------:R-:W-:Y:S05]  /*a2d0*/  BRA `(.L_x_62) ;  /* 0xffffff9000147947 */ /* 0x000fea000383ffff */
.L_x_65:
[----:B------:R-:W-:Y:S01]  /*a2e0*/  BSSY B0, `(.L_x_161) ;  /* 0x0000006000007945 */ /* 0x000fe20003800000 */
[----:B------:R-:W-:-:S07]  /*a2f0*/  MOV R15, 0xffffffff ;  /* 0xffffffff000f7802 */ /* 0x000fce0000000f00 */
[----:B-1---5:R-:W-:Y:S05]  /*a300*/  WARPSYNC.COLLECTIVE R15, `(.L_x_162) ;  /* 0x000000000f0c7348 */ /* 0x022fea0003c00000 */
[----:B------:R-:W-:Y:S02]  /*a310*/  ELECT P6, UR79, PT ;  /* 0x00000000004f782f */ /* 0x000fe400038c0000 */
[----:B------:R-:W-:Y:S01]  /*a320*/  MOV R14, UR79 ;  /* 0x0000004f000e7c02 */ /* 0x000fe20008000f00 */
[----:B-1---5:R-:W-:Y:S10]  /*a330*/  ENDCOLLECTIVE ;  /* 0x000000000000791b */ /* 0x022ff40003800000 */
.L_x_162:
[----:B------:R-:W-:Y:S05]  /*a340*/  BSYNC B0 ;  /* 0x0000000000007941 */ /* 0x000fea0003800000 */
.L_x_161:
[----:B------:R-:W-:Y:S05]  /*a350*/  BRA `(.L_x_163) ;  /* 0xffffff9000447947 */ /* 0x000fea000383ffff */
.L_x_67:
[----:B-1----:R-:W-:-:S04]  /*a360*/  MOV R0, UR5 ;  /* 0x0000000500007c02 */ /* 0x002fc80008000f00 */
[----:B------:R1:W2:Y:S03]  /*a370*/  SYNCS.PHASECHK.TRANS64.TRYWAIT P0, [R0+URZ+0x8], R5 ;  /* 0x00000805000075a7 */ /* 0x0002a600080011ff */
[----:B--2---:R-:W-:Y:S05]  /*a380*/  @!P0 NANOSLEEP.SYNCS 0x989680 ;  /* 0x009896800000895d */ /* 0x004fea0003900000 */
[----:B------:R-:W2:Y:S02]  /*a390*/  @!P0 SYNCS.PHASECHK.TRANS64 P0, [R0+URZ+0x8], R5 ;  /* 0x00000805000085a7 */ /* 0x000ea400080010ff */
[----:B--2---:R-:W-:Y:S05]  /*a3a0*/  @!P0 BRA `(.L_x_67) ;  /* 0xfffffffc00ec8947 */ /* 0x004fea000383ffff */
[----:B------:R-:W-:Y:S05]  /*a3b0*/  BRA `(.L_x_66) ;  /* 0xffffff9000487947 */ /* 0x000fea000383ffff */
.L_x_68:
[----:B-1----:R1:W2:Y:S02]  /*a3c0*/  SYNCS.PHASECHK.TRANS64.TRYWAIT P0, [R0+URZ+0xa0], R5 ;  /* 0x0000a005000075a7 */ /* 0x0022a400080011ff */
[----:B--2---:R-:W-:Y:S05]  /*a3d0*/  @!P0 NANOSLEEP.SYNCS 0x989680 ;  /* 0x009896800000895d */ /* 0x004fea0003900000 */
[----:B------:R-:W2:Y:S02]  /*a3e0*/  @!P0 SYNCS.PHASECHK.TRANS64 P0, [R0+URZ+0xa0], R5 ;  /* 0x0000a005000085a7 */ /* 0x000ea400080010ff */
[----:B--2---:R-:W-:Y:S05]  /*a3f0*/  @!P0 BRA `(.L_x_68) ;  /* 0xfffffffc00f08947 */ /* 0x004fea000383ffff */
[----:B------:R-:W-:Y:S05]  /*a400*/  BRA `(.L_x_164) ;  /* 0xffffff94001c7947 */ /* 0x000fea000383ffff */
.L_x_70:
[----:B------:R-:W-:-:S07]  /*a410*/  MOV R0, UR19 ;  /* 0x0000001300007c02 */ /* 0x000fce0008000f00 */
.L_x_165:
[----:B-1----:R1:W2:Y:S02]  /*a420*/  SYNCS.PHASECHK.TRANS64.TRYWAIT P0, [R0+URZ+0xe0], R5 ;  /* 0x0000e005000075a7 */ /* 0x0022a400080011ff */
[----:B--2---:R-:W-:Y:S05]  /*a430*/  @!P0 NANOSLEEP.SYNCS 0x989680 ;  /* 0x009896800000895d */ /* 0x004fea0003900000 */
[----:B------:R-:W2:Y:S02]  /*a440*/  @!P0 SYNCS.PHASECHK.TRANS64 P0, [R0+URZ+0xe0], R5 ;  /* 0x0000e005000085a7 */ /* 0x000ea400080010ff */
[----:B--2---:R-:W-:Y:S05]  /*a450*/  @!P0 BRA `(.L_x_165) ;  /* 0xfffffffc00f08947 */ /* 0x004fea000383ffff */
[----:B------:R-:W-:Y:S05]  /*a460*/  BRA `(.L_x_166) ;  /* 0xffffff9400647947 */ /* 0x000fea000383ffff */
.L_x_73:
[----:B------:R-:W-:Y:S07]  /*a470*/  MOV R0, UR6 ;  /* 0x0000000600007c02 */ /* 0x000fee0008000f00 */
.L_x_167:
[----:B-1----:R1:W2:Y:S02]  /*a480*/  SYNCS.PHASECHK.TRANS64.TRYWAIT P0, [R0+URZ], R5 ;  /* 0x00000005000075a7 */ /* 0x0022a400080011ff */
[----:B--2---:R-:W-:Y:S05]  /*a490*/  @!P0 NANOSLEEP.SYNCS 0x989680 ;  /* 0x009896800000895d */ /* 0x004fea0003900000 */
[----:B------:R-:W2:Y:S02]  /*a4a0*/  @!P0 SYNCS.PHASECHK.TRANS64 P0, [R0+URZ], R5 ;  /* 0x00000005000085a7 */ /* 0x000ea400080010ff */
[----:B--2---:R-:W-:Y:S05]  /*a4b0*/  @!P0 BRA `(.L_x_167) ;  /* 0xfffffffc00f08947 */ /* 0x004fea000383ffff */
[----:B------:R-:W-:Y:S05]  /*a4c0*/  BRA `(.L_x_72) ;  /* 0xffffff94007c7947 */ /* 0x000fea000383ffff */
.L_x_77:
[----:B-1----:R-:W-:-:S07]  /*a4d0*/  MOV R0, UR4 ;  /* 0x0000000400007c02 */ /* 0x002fce0008000f00 */
.L_x_168:
[----:B-1----:R1:W2:Y:S02]  /*a4e0*/  SYNCS.PHASECHK.TRANS64.TRYWAIT P0, [R0+URZ], R3 ;  /* 0x00000003000075a7 */ /* 0x0022a400080011ff */
[----:B--2---:R-:W-:Y:S05]  /*a4f0*/  @!P0 NANOSLEEP.SYNCS 0x989680 ;  /* 0x009896800000895d */ /* 0x004fea0003900000 */
[----:B------:R-:W2:Y:S02]  /*a500*/  @!P0 SYNCS.PHASECHK.TRANS64 P0, [R0+URZ], R3 ;  /* 0x00000003000085a7 */ /* 0x000ea400080010ff */
[----:B--2---:R-:W-:Y:S05]  /*a510*/  @!P0 BRA `(.L_x_168) ;  /* 0xfffffffc00f08947 */ /* 0x004fea000383ffff */
[----:B------:R-:W-:Y:S05]  /*a520*/  BRA `(.L_x_169) ;  /* 0xffffff9800347947 */ /* 0x000fea000383ffff */
.L_x_78:
[----:B------:R-:W-:-:S07]  /*a530*/  MOV R0, UR5 ;  /* 0x0000000500007c02 */ /* 0x000fce0008000f00 */
.L_x_170:
[----:B-1----:R1:W2:Y:S02]  /*a540*/  SYNCS.PHASECHK.TRANS64.TRYWAIT P0, [R0+URZ], R3 ;  /* 0x00000003000075a7 */ /* 0x0022a400080011ff */
[----:B--2---:R-:W-:Y:S05]  /*a550*/  @!P0 NANOSLEEP.SYNCS 0x989680 ;  /* 0x009896800000895d */ /* 0x004fea0003900000 */
[----:B------:R-:W2:Y:S02]  /*a560*/  @!P0 SYNCS.PHASECHK.TRANS64 P0, [R0+URZ], R3 ;  /* 0x00000003000085a7 */ /* 0x000ea400080010ff */
[----:B--2---:R-:W-:Y:S05]  /*a570*/  @!P0 BRA `(.L_x_170) ;  /* 0xfffffffc00f08947 */ /* 0x004fea000383ffff */
[----:B------:R-:W-:Y:S05]  /*a580*/  BRA `(.L_x_171) ;  /* 0xffffff9800407947 */ /* 0x000fea000383ffff */
.L_x_79:
[----:B------:R-:W-:-:S07]  /*a590*/  MOV R0, UR5 ;  /* 0x0000000500007c02 */ /* 0x000fce0008000f00 */
.L_x_172:
[----:B-1----:R1:W2:Y:S02]  /*a5a0*/  SYNCS.PHASECHK.TRANS64.TRYWAIT P0, [R0+URZ], R3 ;  /* 0x00000003000075a7 */ /* 0x0022a400080011ff */
[----:B--2---:R-:W-:Y:S05]  /*a5b0*/  @!P0 NANOSLEEP.SYNCS 0x989680 ;  /* 0x009896800000895d */ /* 0x004fea0003900000 */
[----:B------:R-:W2:Y:S02]  /*a5c0*/  @!P0 SYNCS.PHASECHK.TRANS64 P0, [R0+URZ], R3 ;  /* 0x00000003000085a7 */ /* 0x000ea400080010ff */
[----:B--2---:R-:W-:Y:S05]  /*a5d0*/  @!P0 BRA `(.L_x_172) ;  /* 0xfffffffc00f08947 */ /* 0x004fea000383ffff */
[----:B------:R-:W-:Y:S05]  /*a5e0*/  BRA `(.L_x_173) ;  /* 0xffffff98004c7947 */ /* 0x000fea000383ffff */
.L_x_82:
[----:B------:R-:W-:-:S07]  /*a5f0*/  MOV R0, UR13 ;  /* 0x0000000d00007c02 */ /* 0x000fce0008000f00 */
.L_x_174:
[----:B-1----:R1:W2:Y:S02]  /*a600*/  SYNCS.PHASECHK.TRANS64.TRYWAIT P1, [R0+URZ+0x120], R3 ;  /* 0x00012003000075a7 */ /* 0x0022a400080211ff */
[----:B--2---:R-:W-:Y:S05]  /*a610*/  @!P1 NANOSLEEP.SYNCS 0x989680 ;  /* 0x009896800000995d */ /* 0x004fea0003900000 */
[----:B------:R-:W2:Y:S02]  /*a620*/  @!P1 SYNCS.PHASECHK.TRANS64 P1, [R0+URZ+0x120], R3 ;  /* 0x00012003000095a7 */ /* 0x000ea400080210ff */
[----:B--2---:R-:W-:Y:S05]  /*a630*/  @!P1 BRA `(.L_x_174) ;  /* 0xfffffffc00f09947 */ /* 0x004fea000383ffff */
[----:B------:R-:W-:Y:S05]  /*a640*/  BRA `(.L_x_175) ;  /* 0xffffff9800987947 */ /* 0x000fea000383ffff */
.L_x_87:
[----:B--2---:R2:W3:Y:S02]  /*a650*/  SYNCS.PHASECHK.TRANS64.TRYWAIT P0, [R12+URZ+0xa0], R9 ;  /* 0x0000a0090c0075a7 */ /* 0x0044e400080011ff */
[----:B---3--:R-:W-:Y:S05]  /*a660*/  @!P0 NANOSLEEP.SYNCS 0x989680 ;  /* 0x009896800000895d */ /* 0x008fea0003900000 */
[----:B------:R-:W3:Y:S02]  /*a670*/  @!P0 SYNCS.PHASECHK.TRANS64 P0, [R12+URZ+0xa0], R9 ;  /* 0x0000a0090c0085a7 */ /* 0x000ee400080010ff */
[----:B---3--:R-:W-:Y:S05]  /*a680*/  @!P0 BRA `(.L_x_87) ;  /* 0xfffffffc00f08947 */ /* 0x008fea000383ffff */
[----:B------:R-:W-:Y:S05]  /*a690*/  BRA `(.L_x_176) ;  /* 0xffffff9c00cc7947 */ /* 0x000fea000383ffff */
.L_x_90:
[----:B------:R-:W-:Y:S07]  /*a6a0*/  MOV R0, UR21 ;  /* 0x0000001500007c02 */ /* 0x000fee0008000f00 */
.L_x_177:
[----:B--2---:R2:W3:Y:S02]  /*a6b0*/  SYNCS.PHASECHK.TRANS64.TRYWAIT P2, [R0+URZ+0x98], R11 ;  /* 0x0000980b000075a7 */ /* 0x0044e400080411ff */
[----:B---3--:R-:W-:Y:S05]  /*a6c0*/  @!P2 NANOSLEEP.SYNCS 0x989680 ;  /* 0x009896800000a95d */ /* 0x008fea0003900000 */
[----:B------:R-:W3:Y:S02]  /*a6d0*/  @!P2 SYNCS.PHASECHK.TRANS64 P2, [R0+URZ+0x98], R11 ;  /* 0x0000980b0000a5a7 */ /* 0x000ee400080410ff */
[----:B---3--:R-:W-:Y:S05]  /*a6e0*/  @!P2 BRA `(.L_x_177) ;  /* 0xfffffffc00f0a947 */ /* 0x008fea000383ffff */
[----:B------:R-:W-:Y:S05]  /*a6f0*/  BRA `(.L_x_89) ;  /* 0xffffffa400347947 */ /* 0x000fea000383ffff */
.L_x_93:
[----:B--2---:R-:W-:Y:S07]  /*a700*/  MOV R0, UR21 ;  /* 0x0000001500007c02 */ /* 0x004fee0008000f00 */
.L_x_178:
[----:B--2---:R2:W3:Y:S02]  /*a710*/  SYNCS.PHASECHK.TRANS64.TRYWAIT P0, [R0+URZ+0x70], R9 ;  /* 0x00007009000075a7 */ /* 0x0044e400080011ff */
[----:B---3--:R-:W-:Y:S05]  /*a720*/  @!P0 NANOSLEEP.SYNCS 0x989680 ;  /* 0x009896800000895d */ /* 0x008fea0003900000 */
[----:B------:R-:W3:Y:S02]  /*a730*/  @!P0 SYNCS.PHASECHK.TRANS64 P0, [R0+URZ+0x70], R9 ;  /* 0x00007009000085a7 */ /* 0x000ee400080010ff */
[----:B---3--:R-:W-:Y:S05]  /*a740*/  @!P0 BRA `(.L_x_178) ;  /* 0xfffffffc00f08947 */ /* 0x008fea000383ffff */
[----:B------:R-:W-:Y:S05]  /*a750*/  BRA `(.L_x_179) ;  /* 0xffffffa400907947 */ /* 0x000fea000383ffff */
.L_x_94:
[----:B------:R-:W-:Y:S07]  /*a760*/  MOV R0, UR21 ;  /* 0x0000001500007c02 */ /* 0x000fee0008000f00 */
.L_x_180:
[----:B--2---:R2:W3:Y:S02]  /*a770*/  SYNCS.PHASECHK.TRANS64.TRYWAIT P0, [R0+URZ+0x78], R9 ;  /* 0x00007809000075a7 */ /* 0x0044e400080011ff */
[----:B---3--:R-:W-:Y:S05]  /*a780*/  @!P0 NANOSLEEP.SYNCS 0x989680 ;  /* 0x009896800000895d */ /* 0x008fea0003900000 */
[----:B------:R-:W3:Y:S02]  /*a790*/  @!P0 SYNCS.PHASECHK.TRANS64 P0, [R0+URZ+0x78], R9 ;  /* 0x00007809000085a7 */ /* 0x000ee400080010ff */
[----:B---3--:R-:W-:Y:S05]  /*a7a0*/  @!P0 BRA `(.L_x_180) ;  /* 0xfffffffc00f08947 */ /* 0x008fea000383ffff */
[----:B------:R-:W-:Y:S05]  /*a7b0*/  BRA `(.L_x_181) ;  /* 0xffffffa400e87947 */ /* 0x000fea000383ffff */
.L_x_95:
[----:B------:R-:W-:Y:S07]  /*a7c0*/  MOV R0, UR21 ;  /* 0x0000001500007c02 */ /* 0x000fee0008000f00 */
.L_x_182:
[----:B--2---:R2:W3:Y:S02]  /*a7d0*/  SYNCS.PHASECHK.TRANS64.TRYWAIT P0, [R0+URZ+0x80], R9 ;  /* 0x00008009000075a7 */ /* 0x0044e400080011ff */
[----:B---3--:R-:W-:Y:S05]  /*a7e0*/  @!P0 NANOSLEEP.SYNCS 0x989680 ;  /* 0x009896800000895d */ /* 0x008fea0003900000 */
[----:B------:R-:W3:Y:S02]  /*a7f0*/  @!P0 SYNCS.PHASECHK.TRANS64 P0, [R0+URZ+0x80], R9 ;  /* 0x00008009000085a7 */ /* 0x000ee400080010ff */
[----:B---3--:R-:W-:Y:S05]  /*a800*/  @!P0 BRA `(.L_x_182) ;  /* 0xfffffffc00f08947 */ /* 0x008fea000383ffff */
[----:B------:R-:W-:Y:S05]  /*a810*/  BRA `(.L_x_183) ;  /* 0xffffffa800447947 */ /* 0x000fea000383ffff */
.L_x_96:
[----:B------:R-:W-:Y:S07]  /*a820*/  MOV R0, UR21 ;  /* 0x0000001500007c02 */ /* 0x000fee0008000f00 */
.L_x_184:
[----:B--2---:R2:W3:Y:S02]  /*a830*/  SYNCS.PHASECHK.TRANS64.TRYWAIT P0, [R0+URZ+0x88], R9 ;  /* 0x00008809000075a7 */ /* 0x0044e400080011ff */
[----:B---3--:R-:W-:Y:S05]  /*a840*/  @!P0 NANOSLEEP.SYNCS 0x989680 ;  /* 0x009896800000895d */ /* 0x008fea0003900000 */
[----:B------:R-:W3:Y:S02]  /*a850*/  @!P0 SYNCS.PHASECHK.TRANS64 P0, [R0+URZ+0x88], R9 ;  /* 0x00008809000085a7 */ /* 0x000ee400080010ff */
[----:B---3--:R-:W-:Y:S05]  /*a860*/  @!P0 BRA `(.L_x_184) ;  /* 0xfffffffc00f08947 */ /* 0x008fea000383ffff */
[----:B------:R-:W-:Y:S05]  /*a870*/  BRA `(.L_x_185) ;  /* 0xffffffa800a07947 */ /* 0x000fea000383ffff */
.L_x_98:
[----:B------:R-:W-:-:S07]  /*a880*/  MOV R0, UR21 ;  /* 0x0000001500007c02 */ /* 0x000fce0008000f00 */
.L_x_186:
[----:B--2---:R2:W4:Y:S02]  /*a890*/  SYNCS.PHASECHK.TRANS64.TRYWAIT P0, [R0+URZ+0x70], R3 ;  /* 0x00007003000075a7 */ /* 0x00452400080011ff */
[----:B----4-:R-:W-:Y:S05]  /*a8a0*/  @!P0 NANOSLEEP.SYNCS 0x989680 ;  /* 0x009896800000895d */ /* 0x010fea0003900000 */
[----:B------:R-:W4:Y:S02]  /*a8b0*/  @!P0 SYNCS.PHASECHK.TRANS64 P0, [R0+URZ+0x70], R3 ;  /* 0x00007003000085a7 */ /* 0x000f2400080010ff */
[----:B----4-:R-:W-:Y:S05]  /*a8c0*/  @!P0 BRA `(.L_x_186) ;  /* 0xfffffffc00f08947 */ /* 0x010fea000383ffff */
[----:B------:R-:W-:Y:S05]  /*a8d0*/  BRA `(.L_x_187) ;  /* 0xffffffac002c7947 */ /* 0x000fea000383ffff */
.L_x_99:
[----:B--2---:R-:W-:-:S07]  /*a8e0*/  MOV R0, UR21 ;  /* 0x0000001500007c02 */ /* 0x004fce0008000f00 */
.L_x_188:
[----:B--2---:R2:W4:Y:S02]  /*a8f0*/  SYNCS.PHASECHK.TRANS64.TRYWAIT P0, [R0+URZ+0x78], R3 ;  /* 0x00007803000075a7 */ /* 0x00452400080011ff */
[----:B----4-:R-:W-:Y:S05]  /*a900*/  @!P0 NANOSLEEP.SYNCS 0x989680 ;  /* 0x009896800000895d */ /* 0x010fea0003900000 */
[----:B------:R-:W4:Y:S02]  /*a910*/  @!P0 SYNCS.PHASECHK.TRANS64 P0, [R0+URZ+0x78], R3 ;  /* 0x00007803000085a7 */ /* 0x000f2400080010ff */
[----:B----4-:R-:W-:Y:S05]  /*a920*/  @!P0 BRA `(.L_x_188) ;  /* 0xfffffffc00f08947 */ /* 0x010fea000383ffff */
[----:B------:R-:W-:Y:S05]  /*a930*/  BRA `(.L_x_189) ;  /* 0xffffffac001c7947 */ /* 0x000fea000383ffff */
.L_x_100:
[----:B--2---:R-:W-:-:S07]  /*a940*/  MOV R0, UR21 ;  /* 0x0000001500007c02 */ /* 0x004fce0008000f00 */
.L_x_190:
[----:B--2---:R2:W4:Y:S02]  /*a950*/  SYNCS.PHASECHK.TRANS64.TRYWAIT P0, [R0+URZ+0x80], R3 ;  /* 0x00008003000075a7 */ /* 0x00452400080011ff */
[----:B----4-:R-:W-:Y:S05]  /*a960*/  @!P0 NANOSLEEP.SYNCS 0x989680 ;  /* 0x009896800000895d */ /* 0x010fea0003900000 */
[----:B------:R-:W4:Y:S02]  /*a970*/  @!P0 SYNCS.PHASECHK.TRANS64 P0, [R0+URZ+0x80], R3 ;  /* 0x00008003000085a7 */ /* 0x000f2400080010ff */
[----:B----4-:R-:W-:Y:S05]  /*a980*/  @!P0 BRA `(.L_x_190) ;  /* 0xfffffffc00f08947 */ /* 0x010fea000383ffff */
[----:B------:R-:W-:Y:S05]  /*a990*/  BRA `(.L_x_191) ;  /* 0xffffffac000c7947 */ /* 0x000fea000383ffff */
.L_x_102:
[----:B-1----:R1:W2:Y:S02]  /*a9a0*/  SYNCS.PHASECHK.TRANS64.TRYWAIT P0, [R3+URZ+0xa0], R0 ;  /* 0x0000a000030075a7 */ /* 0x0022a400080011ff */
[----:B--2---:R-:W-:Y:S05]  /*a9b0*/  @!P0 NANOSLEEP.SYNCS 0x989680 ;  /* 0x009896800000895d */ /* 0x004fea0003900000 */
[----:B------:R-:W2:Y:S02]  /*a9c0*/  @!P0 SYNCS.PHASECHK.TRANS64 P0, [R3+URZ+0xa0], R0 ;  /* 0x0000a000030085a7 */ /* 0x000ea400080010ff */
[----:B--2---:R-:W-:Y:S05]  /*a9d0*/  @!P0 BRA `(.L_x_102) ;  /* 0xfffffffc00f08947 */ /* 0x004fea000383ffff */
[----:B------:R-:W-:Y:S05]  /*a9e0*/  BRA `(.L_x_192) ;  /* 0xffffffac00d07947 */ /* 0x000fea000383ffff */
.L_x_113:
[----:B--2---:R2:W1:Y:S02]  /*a9f0*/  SYNCS.PHASECHK.TRANS64.TRYWAIT P1, [R5+URZ+0x50], R2 ;  /* 0x00005002050075a7 */ /* 0x00446400080211ff */
[----:B-1----:R-:W-:Y:S05]  /*aa00*/  @!P1 NANOSLEEP.SYNCS 0x989680 ;  /* 0x009896800000995d */ /* 0x002fea0003900000 */
[----:B------:R-:W1:Y:S02]  /*aa10*/  @!P1 SYNCS.PHASECHK.TRANS64 P1, [R5+URZ+0x50], R2 ;  /* 0x00005002050095a7 */ /* 0x000e6400080210ff */
[----:B-1----:R-:W-:Y:S05]  /*aa20*/  @!P1 BRA `(.L_x_113) ;  /* 0xfffffffc00f09947 */ /* 0x002fea000383ffff */
[----:B------:R-:W-:Y:S05]  /*aa30*/  BRA `(.L_x_112) ;  /* 0xffffffbc00447947 */ /* 0x000fea000383ffff */
.L_x_115:
[----:B-1----:R1:W4:Y:S02]  /*aa40*/  SYNCS.PHASECHK.TRANS64.TRYWAIT P0, [R90+URZ+0xc0], R7 ;  /* 0x0000c0075a0075a7 */ /* 0x00232400080011ff */
[----:B----4-:R-:W-:Y:S05]  /*aa50*/  @!P0 NANOSLEEP.SYNCS 0x989680 ;  /* 0x009896800000895d */ /* 0x010fea0003900000 */
[----:B------:R-:W4:Y:S02]  /*aa60*/  @!P0 SYNCS.PHASECHK.TRANS64 P0, [R90+URZ+0xc0], R7 ;  /* 0x0000c0075a0085a7 */ /* 0x000f2400080010ff */
[----:B----4-:R-:W-:Y:S05]  /*aa70*/  @!P0 BRA `(.L_x_115) ;  /* 0xfffffffc00f08947 */ /* 0x010fea000383ffff */
[----:B------:R-:W-:Y:S05]  /*aa80*/  BRA `(.L_x_114) ;  /* 0xffffffbc00947947 */ /* 0x000fea000383ffff */
.L_x_123:
[----:B---3--:R3:W4:Y:S02]  /*aa90*/  SYNCS.PHASECHK.TRANS64.TRYWAIT P0, [R103+URZ+0x50], R4 ;  /* 0x00005004670075a7 */ /* 0x00872400080011ff */
[----:B----4-:R-:W-:Y:S05]  /*aaa0*/  @!P0 NANOSLEEP.SYNCS 0x989680 ;  /* 0x009896800000895d */ /* 0x010fea0003900000 */
[----:B------:R-:W4:Y:S02]  /*aab0*/  @!P0 SYNCS.PHASECHK.TRANS64 P0, [R103+URZ+0x50], R4 ;  /* 0x00005004670085a7 */ /* 0x000f2400080010ff */
[----:B----4-:R-:W-:Y:S05]  /*aac0*/  @!P0 BRA `(.L_x_123) ;  /* 0xfffffffc00f08947 */ /* 0x010fea000383ffff */
[----:B------:R-:W-:Y:S05]  /*aad0*/  BRA `(.L_x_122) ;  /* 0xffffffc8009c7947 */ /* 0x000fea000383ffff */
.L_x_131:
[----:B---3--:R3:W4:Y:S02]  /*aae0*/  SYNCS.PHASECHK.TRANS64.TRYWAIT P0, [R103+URZ+0x50], R4 ;  /* 0x00005004670075a7 */ /* 0x00872400080011ff */
[----:B----4-:R-:W-:Y:S05]  /*aaf0*/  @!P0 NANOSLEEP.SYNCS 0x989680 ;  /* 0x009896800000895d */ /* 0x010fea0003900000 */
[----:B------:R-:W4:Y:S02]  /*ab00*/  @!P0 SYNCS.PHASECHK.TRANS64 P0, [R103+URZ+0x50], R4 ;  /* 0x00005004670085a7 */ /* 0x000f2400080010ff */
[----:B----4-:R-:W-:Y:S05]  /*ab10*/  @!P0 BRA `(.L_x_131) ;  /* 0xfffffffc00f08947 */ /* 0x010fea000383ffff */
[----:B------:R-:W-:Y:S05]  /*ab20*/  BRA `(.L_x_130) ;  /* 0xffffffd400ec7947 */ /* 0x000fea000383ffff */
.L_x_139:
[----:B---3--:R3:W4:Y:S02]  /*ab30*/  SYNCS.PHASECHK.TRANS64.TRYWAIT P0, [R102+URZ+0x50], R3 ;  /* 0x00005003660075a7 */ /* 0x00872400080011ff */
[----:B----4-:R-:W-:Y:S05]  /*ab40*/  @!P0 NANOSLEEP.SYNCS 0x989680 ;  /* 0x009896800000895d */ /* 0x010fea0003900000 */
[----:B------:R-:W4:Y:S02]  /*ab50*/  @!P0 SYNCS.PHASECHK.TRANS64 P0, [R102+URZ+0x50], R3 ;  /* 0x00005003660085a7 */ /* 0x000f2400080010ff */
[----:B----4-:R-:W-:Y:S05]  /*ab60*/  @!P0 BRA `(.L_x_139) ;  /* 0xfffffffc00f08947 */ /* 0x010fea000383ffff */
[----:B------:R-:W-:Y:S05]  /*ab70*/  BRA `(.L_x_138) ;  /* 0xffffffe400447947 */ /* 0x000fea000383ffff */
        .weak           $__internal_0_$__cuda_sm10x_tcgen05_guardrail_trap_col_being_dealloced_not_returned_by_alloc
        .type           $__internal_0_$__cuda_sm10x_tcgen05_guardrail_trap_col_being_dealloced_not_returned_by_alloc,@function
        .size           $__internal_0_$__cuda_sm10x_tcgen05_guardrail_trap_col_being_dealloced_not_returned_by_alloc,($__internal_1_$__cuda_sm10x_tcgen05_guardrail_trap_phase_invalid_during_alloc - $__internal_0_$__cuda_sm10x_tcgen05_guardrail_trap_col_being_dealloced_not_returned_by_alloc)
$__internal_0_$__cuda_sm10x_tcgen05_guardrail_trap_col_being_dealloced_not_returned_by_alloc:
[----:B------:R-:W-:Y:S05]  /*ab80*/  BPT.TRAP 0x1 ;  /* 0x000000040000795c */ /* 0x000fea0000300000 */
[----:B------:R-:W-:-:S04]  /*ab90*/  HFMA2 R3, -RZ, RZ, 0, 0 ;  /* 0x00000000ff037431 */ /* 0x000fc800000001ff */
[----:B------:R-:W-:Y:S05]  /*aba0*/  RET.REL.NODEC R2 `(_ZN7cutlass13device_kernelINS_4gemm6kernel13GemmUniversalIN4cute5tupleIJiiiiEEENS1_10collective13CollectiveMmaINS1_35MainloopSm100TmaUmmaWarpSpecializedILi5ELi2ELi4ENS5_IJNS4_1CILi2EEESB_NSA_ILi1EEEEEEEENS5_IJNSA_ILi128EEENSA_ILi256EEENSA_ILi32EEEEEENS_12float_e4m3_tENS5_IJlSC_lEEESJ_SK_NS4_8TiledMMAINS4_8MMA_AtomIJNS4_10MMA_TraitsINS4_25SM100_MMA_F8F6F4_2x1SM_SSEJSJ_SJ_fSF_SG_NS4_17integral_constantINS4_4UMMA5MajorELSR_0EEESS_NSP_INSQ_7ScaleInELST_0EEESU_EEEEEENS4_6LayoutINS5_IJSC_SC_SC_EEENS5_IJNSA_ILi0EEESZ_SZ_EEEEENS5_IJNS4_10UnderscoreES12_S12_EEEEENS4_28SM100_TMA_2SM_LOAD_MULTICASTENS4_14ComposedLayoutINS4_7SwizzleILi1ELi4ELi3EEENS4_18smem_ptr_flag_bitsILi8EEENSX_INS5_IJNSA_ILi8EEESH_EEENS5_IJSH_SC_EEEEEEEvNS4_8identityENS4_18SM100_TMA_2SM_LOADES1F_vS1G_EENS_8epilogue10collective18CollectiveEpilogueINS1J_23Sm100TmaWarpSpecializedILi4ELi2ELi32ELb0ELb0EEEJNS5_IJNSA_ILi64EEESG_SH_EEENS5_IJNSX_IS1O_SC_EENSX_INS5_IJSH_SB_EEENS5_IJSC_SF_EEEEEEEESJ_SK_SJ_SK_NS1J_6fusion15FusionCallbacksIS1N_NS1V_17LinearCombinationISJ_fSJ_fLNS_15FloatRoundStyleE2EEES1P_S1U_JEEENS4_5SM1004TMEM4LOAD26SM100_TMEM_LOAD_32dp32b32xENS4_13SM90_TMA_LOADES1F_NS4_39AutoVectorizingCopyWithAssumedAlignmentILi128EEENS4_14SM90_TMA_STOREES1F_S27_S27_EEEvvEEEEvNT_6ParamsE) ;  /* 0xffffff5402147950 */ /* 0x000fea0003c3ffff */
        .weak           $__internal_1_$__cuda_sm10x_tcgen05_guardrail_trap_phase_invalid_during_alloc
        .type           $__internal_1_$__cuda_sm10x_tcgen05_guardrail_trap_phase_invalid_during_alloc,@function
        .size           $__internal_1_$__cuda_sm10x_tcgen05_guardrail_trap_phase_invalid_during_alloc,($__internal_2_$__cuda_sm10x_tcgen05_guardrail_trap_unallocated_columns_being_dealloced - $__internal_1_$__cuda_sm10x_tcgen05_guardrail_trap_phase_invalid_during_alloc)
$__internal_1_$__cuda_sm10x_tcgen05_guardrail_trap_phase_invalid_during_alloc:
[----:B------:R-:W-:Y:S05]  /*abb0*/  BPT.TRAP 0x1 ;  /* 0x000000040000795c */ /* 0x000fea0000300000 */
[----:B------:R-:W-:-:S04]  /*abc0*/  MOV R5, 0x0 ;  /* 0x0000000000057802 */ /* 0x000fc80000000f00 */
[----:B------:R-:W-:Y:S05]  /*abd0*/  RET.REL.NODEC R4 `(_ZN7cutlass13device_kernelINS_4gemm6kernel13GemmUniversalIN4cute5tupleIJiiiiEEENS1_10collective13CollectiveMmaINS1_35MainloopSm100TmaUmmaWarpSpecializedILi5ELi2ELi4ENS5_IJNS4_1CILi2EEESB_NSA_ILi1EEEEEEEENS5_IJNSA_ILi128EEENSA_ILi256EEENSA_ILi32EEEEEENS_12float_e4m3_tENS5_IJlSC_lEEESJ_SK_NS4_8TiledMMAINS4_8MMA_AtomIJNS4_10MMA_TraitsINS4_25SM100_MMA_F8F6F4_2x1SM_SSEJSJ_SJ_fSF_SG_NS4_17integral_constantINS4_4UMMA5MajorELSR_0EEESS_NSP_INSQ_7ScaleInELST_0EEESU_EEEEEENS4_6LayoutINS5_IJSC_SC_SC_EEENS5_IJNSA_ILi0EEESZ_SZ_EEEEENS5_IJNS4_10UnderscoreES12_S12_EEEEENS4_28SM100_TMA_2SM_LOAD_MULTICASTENS4_14ComposedLayoutINS4_7SwizzleILi1ELi4ELi3EEENS4_18smem_ptr_flag_bitsILi8EEENSX_INS5_IJNSA_ILi8EEESH_EEENS5_IJSH_SC_EEEEEEEvNS4_8identityENS4_18SM100_TMA_2SM_LOADES1F_vS1G_EENS_8epilogue10collective18CollectiveEpilogueINS1J_23Sm100TmaWarpSpecializedILi4ELi2ELi32ELb0ELb0EEEJNS5_IJNSA_ILi64EEESG_SH_EEENS5_IJNSX_IS1O_SC_EENSX_INS5_IJSH_SB_EEENS5_IJSC_SF_EEEEEEEESJ_SK_SJ_SK_NS1J_6fusion15FusionCallbacksIS1N_NS1V_17LinearCombinationISJ_fSJ_fLNS_15FloatRoundStyleE2EEES1P_S1U_JEEENS4_5SM1004TMEM4LOAD26SM100_TMEM_LOAD_32dp32b32xENS4_13SM90_TMA_LOADES1F_NS4_39AutoVectorizingCopyWithAssumedAlignmentILi128EEENS4_14SM90_TMA_STOREES1F_S27_S27_EEEvvEEEEvNT_6ParamsE) ;  /* 0xffffff5404087950 */ /* 0x000fea0003c3ffff */
        .weak           $__internal_2_$__cuda_sm10x_tcgen05_guardrail_trap_unallocated_columns_being_dealloced
        .type           $__internal_2_$__cuda_sm10x_tcgen05_guardrail_trap_unallocated_columns_being_dealloced,@function
        .size           $__internal_2_$__cuda_sm10x_tcgen05_guardrail_trap_unallocated_columns_being_dealloced,(.L_x_194 - $__internal_2_$__cuda_sm10x_tcgen05_guardrail_trap_unallocated_columns_being_dealloced)
$__internal_2_$__cuda_sm10x_tcgen05_guardrail_trap_unallocated_columns_being_dealloced:
[----:B------:R-:W-:Y:S05]  /*abe0*/  BPT.TRAP 0x1 ;  /* 0x000000040000795c */ /* 0x000fea0000300000 */
[----:B------:R-:W-:-:S04]  /*abf0*/  HFMA2 R3, -RZ, RZ, 0, 0 ;  /* 0x00000000ff037431 */ /* 0x000fc800000001ff */
[----:B------:R-:W-:Y:S05]  /*ac00*/  RET.REL.NODEC R2 `(_ZN7cutlass13device_kernelINS_4gemm6kernel13GemmUniversalIN4cute5tupleIJiiiiEEENS1_10collective13CollectiveMmaINS1_35MainloopSm100TmaUmmaWarpSpecializedILi5ELi2ELi4ENS5_IJNS4_1CILi2EEESB_NSA_ILi1EEEEEEEENS5_IJNSA_ILi128EEENSA_ILi256EEENSA_ILi32EEEEEENS_12float_e4m3_tENS5_IJlSC_lEEESJ_SK_NS4_8TiledMMAINS4_8MMA_AtomIJNS4_10MMA_TraitsINS4_25SM100_MMA_F8F6F4_2x1SM_SSEJSJ_SJ_fSF_SG_NS4_17integral_constantINS4_4UMMA5MajorELSR_0EEESS_NSP_INSQ_7ScaleInELST_0EEESU_EEEEEENS4_6LayoutINS5_IJSC_SC_SC_EEENS5_IJNSA_ILi0EEESZ_SZ_EEEEENS5_IJNS4_10UnderscoreES12_S12_EEEEENS4_28SM100_TMA_2SM_LOAD_MULTICASTENS4_14ComposedLayoutINS4_7SwizzleILi1ELi4ELi3EEENS4_18smem_ptr_flag_bitsILi8EEENSX_INS5_IJNSA_ILi8EEESH_EEENS5_IJSH_SC_EEEEEEEvNS4_8identityENS4_18SM100_TMA_2SM_LOADES1F_vS1G_EENS_8epilogue10collective18CollectiveEpilogueINS1J_23Sm100TmaWarpSpecializedILi4ELi2ELi32ELb0ELb0EEEJNS5_IJNSA_ILi64EEESG_SH_EEENS5_IJNSX_IS1O_SC_EENSX_INS5_IJSH_SB_EEENS5_IJSC_SF_EEEEEEEESJ_SK_SJ_SK_NS1J_6fusion15FusionCallbacksIS1N_NS1V_17LinearCombinationISJ_fSJ_fLNS_15FloatRoundStyleE2EEES1P_S1U_JEEENS4_5SM1004TMEM4LOAD26SM100_TMEM_LOAD_32dp32b32xENS4_13SM90_TMA_LOADES1F_NS4_39AutoVectorizingCopyWithAssumedAlignmentILi128EEENS4_14SM90_TMA_STOREES1F_S27_S27_EEEvvEEEEvNT_6ParamsE) ;  /* 0xffffff5002fc7950 */ /* 0x000fea0003c3ffff */
.L_x_193:
[----:B------:R-:W-:-:S00]  /*ac10*/  BRA `(.L_x_193) ;  /* 0xfffffffc00fc7947 */ /* 0x000fc0000383ffff */
[----:B------:R-:W-:-:S00]  /*ac20*/  NOP ;  /* 0x0000000000007918 */ /* 0x000fc00000000000 */
        /* <DEDUP_REMOVED lines=13> */
.L_x_194:


//--------------------- .nv.global.init           --------------------------
	.section	.nv.global.init,"aw",@progbits
.nv.global.init:
	.type		$str$27,@object
	.size		$str$27,($str$28 - $str$27)
$str$27:
        /*0000*/ 	.byte	0x28, 0x61, 0x64, 0x64, 0x72, 0x65, 0x73, 0x73, 0x20, 0x26, 0x20, 0x6d, 0x61, 0x73, 0x6b, 0x29
        /*0010*/ 	.byte	0x20, 0x3d, 0x3d, 0x20, 0x30, 0x00
	.type		$str$28,@object
	.size		$str$28,($str$26 - $str$28)
$str$28:
        /*0016*/ 	.byte	0x2f, 0x74, 0x6d, 0x70, 0x2f, 0x63, 0x75, 0x74, 0x6c, 0x61, 0x73, 0x73, 0x5f, 0x73, 0x77, 0x65
        /*0026*/ 	.byte	0x65, 0x70, 0x5f, 0x73, 0x72, 0x63, 0x2f, 0x69, 0x6e, 0x63, 0x6c, 0x75, 0x64, 0x65, 0x2f, 0x63
        /*0036*/ 	.byte	0x75, 0x74, 0x65, 0x2f, 0x70, 0x6f, 0x69, 0x6e, 0x74, 0x65, 0x72, 0x5f, 0x66, 0x6c, 0x61, 0x67
        /*0046*/ 	.byte	0x67, 0x65, 0x64, 0x2e, 0x68, 0x70, 0x70, 0x00
	.type		$str$26,@object
	.size		$str$26,($str$25 - $str$26)
$str$26:
        /*004e*/ 	.byte	0x2f, 0x74, 0x6d, 0x70, 0x2f, 0x63, 0x75, 0x74, 0x6c, 0x61, 0x73, 0x73, 0x5f, 0x73, 0x77, 0x65
        /*005e*/ 	.byte	0x65, 0x70, 0x5f, 0x73, 0x72, 0x63, 0x2f, 0x69, 0x6e, 0x63, 0x6c, 0x75, 0x64, 0x65, 0x2f, 0x63
        /*006e*/ 	.byte	0x75, 0x74, 0x65, 0x2f, 0x61, 0x74, 0x6f, 0x6d, 0x2f, 0x63, 0x6f, 0x70, 0x79, 0x5f, 0x74, 0x72
        /*007e*/ 	.byte	0x61, 0x69, 0x74, 0x73, 0x5f, 0x73, 0x6d, 0x31, 0x30, 0x30, 0x2e, 0x68, 0x70, 0x70, 0x00
	.type		$str$25,@object
	.size		$str$25,(__unnamed_1 - $str$25)
$str$25:
        /*008d*/ 	.byte	0x28, 0x28, 0x75, 0x69, 0x6e, 0x74, 0x33, 0x32, 0x5f, 0x74, 0x28, 0x74, 0x68, 0x72, 0x65, 0x61
        /*009d*/ 	.byte	0x64, 0x49, 0x64, 0x78, 0x2e, 0x78, 0x29, 0x20, 0x2f, 0x20, 0x33, 0x32, 0x29, 0x20, 0x25, 0x20
        /*00ad*/ 	.byte	0x34, 0x29, 0x20, 0x3d, 0x3d, 0x20, 0x28, 0x28, 0x28, 0x74, 0x6d, 0x65, 0x6d, 0x5f, 0x61, 0x64
        /*00bd*/ 	.byte	0x64, 0x72, 0x20, 0x3e, 0x3e, 0x20, 0x31, 0x36, 0x29, 0x20, 0x2f, 0x20, 0x33, 0x32, 0x29, 0x20
        /*00cd*/ 	.byte	0x25, 0x20, 0x34, 0x29, 0x00
	.type		__unnamed_1,@object
	.size		__unnamed_1,(__unnamed_2 - __unnamed_1)
__unnamed_1:
        /*00d2*/ 	.byte	0x61, 0x75, 0x74, 0x6f, 0x20, 0x63, 0x75, 0x74, 0x65, 0x3a, 0x3a, 0x61, 0x73, 0x5f, 0x70, 0x6f
        /* <DEDUP_REMOVED lines=24> */
        /*0262*/ 	.byte	0x3a, 0x3a, 0x43, 0x3c, 0x34, 0x30, 0x39, 0x36, 0x3e, 0x3e, 0x3e, 0x3e, 0x5d, 0x00
	.type		__unnamed_2,@object
	.size		__unnamed_2,(__unnamed_3 - __unnamed_2)
__unnamed_2:
        /* <DEDUP_REMOVED lines=26> */
	.type		__unnamed_3,@object
	.size		__unnamed_3,(.L_3 - __unnamed_3)
__unnamed_3:
        /* <DEDUP_REMOVED lines=40> */
        /*068e*/ 	.byte	0x74, 0x65, 0x3a, 0x3a, 0x43, 0x3c, 0x30, 0x3e, 0x3e, 0x3e, 0x3e, 0x5d, 0x00
.L_3:


//--------------------- .nv.shared._ZN7cutlass13device_kernelINS_4gemm6kernel13GemmUniversalIN4cute5tupleIJiiiiEEENS1_10collective13CollectiveMmaINS1_35MainloopSm100TmaUmmaWarpSpecializedILi5ELi2ELi4ENS5_IJNS4_1CILi2EEESB_NSA_ILi1EEEEEEEENS5_IJNSA_ILi128EEENSA_ILi256EEENSA_ILi32EEEEEENS_12float_e4m3_tENS5_IJlSC_lEEESJ_SK_NS4_8TiledMMAINS4_8MMA_AtomIJNS4_10MMA_TraitsINS4_25SM100_MMA_F8F6F4_2x1SM_SSEJSJ_SJ_fSF_SG_NS4_17integral_constantINS4_4UMMA5MajorELSR_0EEESS_NSP_INSQ_7ScaleInELST_0EEESU_EEEEEENS4_6LayoutINS5_IJSC_SC_SC_EEENS5_IJNSA_ILi0EEESZ_SZ_EEEEENS5_IJNS4_10UnderscoreES12_S12_EEEEENS4_28SM100_TMA_2SM_LOAD_MULTICASTENS4_14ComposedLayoutINS4_7SwizzleILi1ELi4ELi3EEENS4_18smem_ptr_flag_bitsILi8EEENSX_INS5_IJNSA_ILi8EEESH_EEENS5_IJSH_SC_EEEEEEEvNS4_8identityENS4_18SM100_TMA_2SM_LOADES1F_vS1G_EENS_8epilogue10collective18CollectiveEpilogueINS1J_23Sm100TmaWarpSpecializedILi4ELi2ELi32ELb0ELb0EEEJNS5_IJNSA_ILi64EEESG_SH_EEENS5_IJNSX_IS1O_SC_EENSX_INS5_IJSH_SB_EEENS5_IJSC_SF_EEEEEEEESJ_SK_SJ_SK_NS1J_6fusion15FusionCallbacksIS1N_NS1V_17LinearCombinationISJ_fSJ_fLNS_15FloatRoundStyleE2EEES1P_S1U_JEEENS4_5SM1004TMEM4LOAD26SM100_TMEM_LOAD_32dp32b32xENS4_13SM90_TMA_LOADES1F_NS4_39AutoVectorizingCopyWithAssumedAlignmentILi128EEENS4_14SM90_TMA_STOREES1F_S27_S27_EEEvvEEEEvNT_6ParamsE --------------------------
	.section	.nv.shared._ZN7cutlass13device_kernelINS_4gemm6kernel13GemmUniversalIN4cute5tupleIJiiiiEEENS1_10collective13CollectiveMmaINS1_35MainloopSm100TmaUmmaWarpSpecializedILi5ELi2ELi4ENS5_IJNS4_1CILi2EEESB_NSA_ILi1EEEEEEEENS5_IJNSA_ILi128EEENSA_ILi256EEENSA_ILi32EEEEEENS_12float_e4m3_tENS5_IJlSC_lEEESJ_SK_NS4_8TiledMMAINS4_8MMA_AtomIJNS4_10MMA_TraitsINS4_25SM100_MMA_F8F6F4_2x1SM_SSEJSJ_SJ_fSF_SG_NS4_17integral_constantINS4_4UMMA5MajorELSR_0EEESS_NSP_INSQ_7ScaleInELST_0EEESU_EEEEEENS4_6LayoutINS5_IJSC_SC_SC_EEENS5_IJNSA_ILi0EEESZ_SZ_EEEEENS5_IJNS4_10UnderscoreES12_S12_EEEEENS4_28SM100_TMA_2SM_LOAD_MULTICASTENS4_14ComposedLayoutINS4_7SwizzleILi1ELi4ELi3EEENS4_18smem_ptr_flag_bitsILi8EEENSX_INS5_IJNSA_ILi8EEESH_EEENS5_IJSH_SC_EEEEEEEvNS4_8identityENS4_18SM100_TMA_2SM_LOADES1F_vS1G_EENS_8epilogue10collective18CollectiveEpilogueINS1J_23Sm100TmaWarpSpecializedILi4ELi2ELi32ELb0ELb0EEEJNS5_IJNSA_ILi64EEESG_SH_EEENS5_IJNSX_IS1O_SC_EENSX_INS5_IJSH_SB_EEENS5_IJSC_SF_EEEEEEEESJ_SK_SJ_SK_NS1J_6fusion15FusionCallbacksIS1N_NS1V_17LinearCombinationISJ_fSJ_fLNS_15FloatRoundStyleE2EEES1P_S1U_JEEENS4_5SM1004TMEM4LOAD26SM100_TMEM_LOAD_32dp32b32xENS4_13SM90_TMA_LOADES1F_NS4_39AutoVectorizingCopyWithAssumedAlignmentILi128EEENS4_14SM90_TMA_STOREES1F_S27_S27_EEEvvEEEEvNT_6ParamsE,"aw",@nobits
	.sectionflags	@""
	.align	16
	.zero		1024


//--------------------- .nv.shared.reserved.0     --------------------------
	.section	.nv.shared.reserved.0,"aw",@nobits
	.weak		__nv_reservedSMEM_offset_0_alias
	.size		__nv_reservedSMEM_offset_0_alias, 0, 64
	.other		__nv_reservedSMEM_offset_0_alias,@"STO_CUDA_RESERVED_SHARED STV_DEFAULT"
__nv_reservedSMEM_offset_0_alias:
	.zero		0
.nv.shared.reserved.0:
	.zero		64
	.weak		__nv_reservedSMEM_tcgen05_partition
	.type		__nv_reservedSMEM_tcgen05_partition,@object
	.size		__nv_reservedSMEM_tcgen05_partition,(.L_0 - __nv_reservedSMEM_tcgen05_partition)
__nv_reservedSMEM_tcgen05_partition:
	.zero		32
.L_0:


//--------------------- .nv.global                --------------------------
	.section	.nv.global,"aw",@nobits
.nv.global:
	.type		_ZN39_INTERNAL_de783c6b_4_k_cu_72d7317a_90494cute1_E,@object
	.size		_ZN39_INTERNAL_de783c6b_4_k_cu_72d7317a_90494cute1_E,(_ZN39_INTERNAL_de783c6b_4_k_cu_72d7317a_90494cuda3std3__45__cpo6cbeginE - _ZN39_INTERNAL_de783c6b_4_k_cu_72d7317a_90494cute1_E)
_ZN39_INTERNAL_de783c6b_4_k_cu_72d7317a_90494cute1_E:
	.zero		1
	.type		_ZN39_INTERNAL_de783c6b_4_k_cu_72d7317a_90494cuda3std3__45__cpo6cbeginE,@object
	.size		_ZN39_INTERNAL_de783c6b_4_k_cu_72d7317a_90494cuda3std3__45__cpo6cbeginE,(_ZN39_INTERNAL_de783c6b_4_k_cu_72d7317a_90494cuda3std3__48in_placeE - _ZN39_INTERNAL_de783c6b_4_k_cu_72d7317a_90494cuda3std3__45__cpo6cbeginE)
_ZN39_INTERNAL_de783c6b_4_k_cu_72d7317a_90494cuda3std3__45__cpo6cbeginE:
	.zero		1
	.type		_ZN39_INTERNAL_de783c6b_4_k_cu_72d7317a_90494cuda3std3__48in_placeE,@object
	.size		_ZN39_INTERNAL_de783c6b_4_k_cu_72d7317a_90494cuda3std3__48in_placeE,(_ZN39_INTERNAL_de783c6b_4_k_cu_72d7317a_90494cuda3std6ranges3__45__cpo9iter_moveE - _ZN39_INTERNAL_de783c6b_4_k_cu_72d7317a_90494cuda3std3__48in_placeE)
_ZN39_INTERNAL_de783c6b_4_k_cu_72d7317a_90494cuda3std3__48in_placeE:
	.zero		1
	.type		_ZN39_INTERNAL_de783c6b_4_k_cu_72d7317a_90494cuda3std6ranges3__45__cpo9iter_moveE,@object
	.size		_ZN39_INTERNAL_de783c6b_4_k_cu_72d7317a_90494cuda3std6ranges3__45__cpo9iter_moveE,(_ZN39_INTERNAL_de783c6b_4_k_cu_72d7317a_90494cuda3std3__45__cpo5beginE - _ZN39_INTERNAL_de783c6b_4_k_cu_72d7317a_90494cuda3std6ranges3__45__cpo9iter_moveE)
_ZN39_INTERNAL_de783c6b_4_k_cu_72d7317a_90494cuda3std6ranges3__45__cpo9iter_moveE:
	.zero		1
	.type		_ZN39_INTERNAL_de783c6b_4_k_cu_72d7317a_90494cuda3std3__45__cpo5beginE,@object
	.size		_ZN39_INTERNAL_de783c6b_4_k_cu_72d7317a_90494cuda3std3__45__cpo5beginE,(_ZN39_INTERNAL_de783c6b_4_k_cu_72d7317a_90494cuda3std3__441_GLOBAL__N__de783c6b_4_k_cu_72d7317a_90496ignoreE - _ZN39_INTERNAL_de783c6b_4_k_cu_72d7317a_90494cuda3std3__45__cpo5beginE)
_ZN39_INTERNAL_de783c6b_4_k_cu_72d7317a_90494cuda3std3__45__cpo5beginE:
	.zero		1
	.type		_ZN39_INTERNAL_de783c6b_4_k_cu_72d7317a_90494cuda3std3__441_GLOBAL__N__de783c6b_4_k_cu_72d7317a_90496ignoreE,@object
	.size		_ZN39_INTERNAL_de783c6b_4_k_cu_72d7317a_90494cuda3std3__441_GLOBAL__N__de783c6b_4_k_cu_72d7317a_90496ignoreE,(_ZN39_INTERNAL_de783c6b_4_k_cu_72d7317a_90494cute7productE - _ZN39_INTERNAL_de783c6b_4_k_cu_72d7317a_90494cuda3std3__441_GLOBAL__N__de783c6b_4_k_cu_72d7317a_90496ignoreE)
_ZN39_INTERNAL_de783c6b_4_k_cu_72d7317a_90494cuda3std3__441_GLOBAL__N__de783c6b_4_k_cu_72d7317a_90496ignoreE:
	.zero		1
	.type		_ZN39_INTERNAL_de783c6b_4_k_cu_72d7317a_90494cute7productE,@object
	.size		_ZN39_INTERNAL_de783c6b_4_k_cu_72d7317a_90494cute7productE,(_ZN39_INTERNAL_de783c6b_4_k_cu_72d7317a_90494cuda3std3__45__cpo3endE - _ZN39_INTERNAL_de783c6b_4_k_cu_72d7317a_90494cute7productE)
_ZN39_INTERNAL_de783c6b_4_k_cu_72d7317a_90494cute7productE:
	.zero		1
	.type		_ZN39_INTERNAL_de783c6b_4_k_cu_72d7317a_90494cuda3std3__45__cpo3endE,@object
	.size		_ZN39_INTERNAL_de783c6b_4_k_cu_72d7317a_90494cuda3std3__45__cpo3endE,(_ZN39_INTERNAL_de783c6b_4_k_cu_72d7317a_90494cuda3std3__419piecewise_constructE - _ZN39_INTERNAL_de783c6b_4_k_cu_72d7317a_90494cuda3std3__45__cpo3endE)
_ZN39_INTERNAL_de783c6b_4_k_cu_72d7317a_90494cuda3std3__45__cpo3endE:
	.zero		1
	.type		_ZN39_INTERNAL_de783c6b_4_k_cu_72d7317a_90494cuda3std3__419piecewise_constructE,@object
	.size		_ZN39_INTERNAL_de783c6b_4_k_cu_72d7317a_90494cuda3std3__419piecewise_constructE,(_ZN39_INTERNAL_de783c6b_4_k_cu_72d7317a_90494cuda3std3__45__cpo4cendE - _ZN39_INTERNAL_de783c6b_4_k_cu_72d7317a_90494cuda3std3__419piecewise_constructE)
_ZN39_INTERNAL_de783c6b_4_k_cu_72d7317a_90494cuda3std3__419piecewise_constructE:
	.zero		1
	.type		_ZN39_INTERNAL_de783c6b_4_k_cu_72d7317a_90494cuda3std3__45__cpo4cendE,@object
	.size		_ZN39_INTERNAL_de783c6b_4_k_cu_72d7317a_90494cuda3std3__45__cpo4cendE,(_ZN39_INTERNAL_de783c6b_4_k_cu_72d7317a_90494cuda3std6ranges3__45__cpo4swapE - _ZN39_INTERNAL_de783c6b_4_k_cu_72d7317a_90494cuda3std3__45__cpo4cendE)
_ZN39_INTERNAL_de783c6b_4_k_cu_72d7317a_90494cuda3std3__45__cpo4cendE:
	.zero		1
	.type		_ZN39_INTERNAL_de783c6b_4_k_cu_72d7317a_90494cuda3std6ranges3__45__cpo4swapE,@object
	.size		_ZN39_INTERNAL_de783c6b_4_k_cu_72d7317a_90494cuda3std6ranges3__45__cpo4swapE,(.L_11 - _ZN39_INTERNAL_de783c6b_4_k_cu_72d7317a_90494cuda3std6ranges3__45__cpo4swapE)
_ZN39_INTERNAL_de783c6b_4_k_cu_72d7317a_90494cuda3std6ranges3__45__cpo4swapE:
	.zero		1
.L_11:


//--------------------- .nv.constant0._ZN7cutlass13device_kernelINS_4gemm6kernel13GemmUniversalIN4cute5tupleIJiiiiEEENS1_10collective13CollectiveMmaINS1_35MainloopSm100TmaUmmaWarpSpecializedILi5ELi2ELi4ENS5_IJNS4_1CILi2EEESB_NSA_ILi1EEEEEEEENS5_IJNSA_ILi128EEENSA_ILi256EEENSA_ILi32EEEEEENS_12float_e4m3_tENS5_IJlSC_lEEESJ_SK_NS4_8TiledMMAINS4_8MMA_AtomIJNS4_10MMA_TraitsINS4_25SM100_MMA_F8F6F4_2x1SM_SSEJSJ_SJ_fSF_SG_NS4_17integral_constantINS4_4UMMA5MajorELSR_0EEESS_NSP_INSQ_7ScaleInELST_0EEESU_EEEEEENS4_6LayoutINS5_IJSC_SC_SC_EEENS5_IJNSA_ILi0EEESZ_SZ_EEEEENS5_IJNS4_10UnderscoreES12_S12_EEEEENS4_28SM100_TMA_2SM_LOAD_MULTICASTENS4_14ComposedLayoutINS4_7SwizzleILi1ELi4ELi3EEENS4_18smem_ptr_flag_bitsILi8EEENSX_INS5_IJNSA_ILi8EEESH_EEENS5_IJSH_SC_EEEEEEEvNS4_8identityENS4_18SM100_TMA_2SM_LOADES1F_vS1G_EENS_8epilogue10collective18CollectiveEpilogueINS1J_23Sm100TmaWarpSpecializedILi4ELi2ELi32ELb0ELb0EEEJNS5_IJNSA_ILi64EEESG_SH_EEENS5_IJNSX_IS1O_SC_EENSX_INS5_IJSH_SB_EEENS5_IJSC_SF_EEEEEEEESJ_SK_SJ_SK_NS1J_6fusion15FusionCallbacksIS1N_NS1V_17LinearCombinationISJ_fSJ_fLNS_15FloatRoundStyleE2EEES1P_S1U_JEEENS4_5SM1004TMEM4LOAD26SM100_TMEM_LOAD_32dp32b32xENS4_13SM90_TMA_LOADES1F_NS4_39AutoVectorizingCopyWithAssumedAlignmentILi128EEENS4_14SM90_TMA_STOREES1F_S27_S27_EEEvvEEEEvNT_6ParamsE --------------------------
	.section	.nv.constant0._ZN7cutlass13device_kernelINS_4gemm6kernel13GemmUniversalIN4cute5tupleIJiiiiEEENS1_10collective13CollectiveMmaINS1_35MainloopSm100TmaUmmaWarpSpecializedILi5ELi2ELi4ENS5_IJNS4_1CILi2EEESB_NSA_ILi1EEEEEEEENS5_IJNSA_ILi128EEENSA_ILi256EEENSA_ILi32EEEEEENS_12float_e4m3_tENS5_IJlSC_lEEESJ_SK_NS4_8TiledMMAINS4_8MMA_AtomIJNS4_10MMA_TraitsINS4_25SM100_MMA_F8F6F4_2x1SM_SSEJSJ_SJ_fSF_SG_NS4_17integral_constantINS4_4UMMA5MajorELSR_0EEESS_NSP_INSQ_7ScaleInELST_0EEESU_EEEEEENS4_6LayoutINS5_IJSC_SC_SC_EEENS5_IJNSA_ILi0EEESZ_SZ_EEEEENS5_IJNS4_10UnderscoreES12_S12_EEEEENS4_28SM100_TMA_2SM_LOAD_MULTICASTENS4_14ComposedLayoutINS4_7SwizzleILi1ELi4ELi3EEENS4_18smem_ptr_flag_bitsILi8EEENSX_INS5_IJNSA_ILi8EEESH_EEENS5_IJSH_SC_EEEEEEEvNS4_8identityENS4_18SM100_TMA_2SM_LOADES1F_vS1G_EENS_8epilogue10collective18CollectiveEpilogueINS1J_23Sm100TmaWarpSpecializedILi4ELi2ELi32ELb0ELb0EEEJNS5_IJNSA_ILi64EEESG_SH_EEENS5_IJNSX_IS1O_SC_EENSX_INS5_IJSH_SB_EEENS5_IJSC_SF_EEEEEEEESJ_SK_SJ_SK_NS1J_6fusion15FusionCallbacksIS1N_NS1V_17LinearCombinationISJ_fSJ_fLNS_15FloatRoundStyleE2EEES1P_S1U_JEEENS4_5SM1004TMEM4LOAD26SM100_TMEM_LOAD_32dp32b32xENS4_13SM90_TMA_LOADES1F_NS4_39AutoVectorizingCopyWithAssumedAlignmentILi128EEENS4_14SM90_TMA_STOREES1F_S27_S27_EEEvvEEEEvNT_6ParamsE,"a",@progbits
	.sectionflags	@""
	.align	4
.nv.constant0._ZN7cutlass13device_kernelINS_4gemm6kernel13GemmUniversalIN4cute5tupleIJiiiiEEENS1_10collective13CollectiveMmaINS1_35MainloopSm100TmaUmmaWarpSpecializedILi5ELi2ELi4ENS5_IJNS4_1CILi2EEESB_NSA_ILi1EEEEEEEENS5_IJNSA_ILi128EEENSA_ILi256EEENSA_ILi32EEEEEENS_12float_e4m3_tENS5_IJlSC_lEEESJ_SK_NS4_8TiledMMAINS4_8MMA_AtomIJNS4_10MMA_TraitsINS4_25SM100_MMA_F8F6F4_2x1SM_SSEJSJ_SJ_fSF_SG_NS4_17integral_constantINS4_4UMMA5MajorELSR_0EEESS_NSP_INSQ_7ScaleInELST_0EEESU_EEEEEENS4_6LayoutINS5_IJSC_SC_SC_EEENS5_IJNSA_ILi0EEESZ_SZ_EEEEENS5_IJNS4_10UnderscoreES12_S12_EEEEENS4_28SM100_TMA_2SM_LOAD_MULTICASTENS4_14ComposedLayoutINS4_7SwizzleILi1ELi4ELi3EEENS4_18smem_ptr_flag_bitsILi8EEENSX_INS5_IJNSA_ILi8EEESH_EEENS5_IJSH_SC_EEEEEEEvNS4_8identityENS4_18SM100_TMA_2SM_LOADES1F_vS1G_EENS_8epilogue10collective18CollectiveEpilogueINS1J_23Sm100TmaWarpSpecializedILi4ELi2ELi32ELb0ELb0EEEJNS5_IJNSA_ILi64EEESG_SH_EEENS5_IJNSX_IS1O_SC_EENSX_INS5_IJSH_SB_EEENS5_IJSC_SF_EEEEEEEESJ_SK_SJ_SK_NS1J_6fusion15FusionCallbacksIS1N_NS1V_17LinearCombinationISJ_fSJ_fLNS_15FloatRoundStyleE2EEES1P_S1U_JEEENS4_5SM1004TMEM4LOAD26SM100_TMEM_LOAD_32dp32b32xENS4_13SM90_TMA_LOADES1F_NS4_39AutoVectorizingCopyWithAssumedAlignmentILi128EEENS4_14SM90_TMA_STOREES1F_S27_S27_EEEvvEEEEvNT_6ParamsE:
	.zero		2944


//--------------------- SYMBOLS --------------------------

	.type		.nv.reservedSmem.offset0,@object
	.size		.nv.reservedSmem.offset0,0x4
	.type		.nv.reservedSmem.cap,@object
	.size		.nv.reservedSmem.cap,0x4
	.type		__assertfail,@function
